//
// Generated by NVIDIA NVVM Compiler
//
// Compiler Build ID: CL-36424714
// Cuda compilation tools, release 13.0, V13.0.88
// Based on NVVM 20.0.0
//

.version 9.0
.target sm_100
.address_size 64

	// .globl	_Z13forward_layerPKfS0_S0_Pfii

.visible .entry _Z13forward_layerPKfS0_S0_Pfii(
	.param .u64 .ptr .align 1 _Z13forward_layerPKfS0_S0_Pfii_param_0,
	.param .u64 .ptr .align 1 _Z13forward_layerPKfS0_S0_Pfii_param_1,
	.param .u64 .ptr .align 1 _Z13forward_layerPKfS0_S0_Pfii_param_2,
	.param .u64 .ptr .align 1 _Z13forward_layerPKfS0_S0_Pfii_param_3,
	.param .u32 _Z13forward_layerPKfS0_S0_Pfii_param_4,
	.param .u32 _Z13forward_layerPKfS0_S0_Pfii_param_5
)
{
	.reg .pred 	%p<11>;
	.reg .b32 	%r<40>;
	.reg .b32 	%f<127>;
	.reg .b64 	%rd<34>;

	ld.param.u64 	%rd12, [_Z13forward_layerPKfS0_S0_Pfii_param_0];
	ld.param.u64 	%rd13, [_Z13forward_layerPKfS0_S0_Pfii_param_1];
	ld.param.u64 	%rd10, [_Z13forward_layerPKfS0_S0_Pfii_param_2];
	ld.param.u64 	%rd11, [_Z13forward_layerPKfS0_S0_Pfii_param_3];
	ld.param.u32 	%r23, [_Z13forward_layerPKfS0_S0_Pfii_param_4];
	ld.param.u32 	%r24, [_Z13forward_layerPKfS0_S0_Pfii_param_5];
	cvta.to.global.u64 	%rd1, %rd12;
	cvta.to.global.u64 	%rd2, %rd13;
	mov.u32 	%r25, %ctaid.x;
	mov.u32 	%r26, %ntid.x;
	mov.u32 	%r27, %tid.x;
	mad.lo.s32 	%r1, %r25, %r26, %r27;
	setp.ge.s32 	%p1, %r1, %r24;
	@%p1 bra 	$L__BB0_15;
	setp.lt.s32 	%p2, %r23, 1;
	mov.f32 	%f126, 0f00000000;
	@%p2 bra 	$L__BB0_14;
	mul.lo.s32 	%r2, %r23, %r1;
	and.b32  	%r3, %r23, 15;
	setp.lt.u32 	%p3, %r23, 16;
	mov.f32 	%f126, 0f00000000;
	mov.b32 	%r36, 0;
	@%p3 bra 	$L__BB0_5;
	and.b32  	%r36, %r23, 2147483632;
	neg.s32 	%r34, %r36;
	add.s64 	%rd3, %rd2, 32;
	add.s64 	%rd32, %rd1, 32;
	mov.f32 	%f126, 0f00000000;
	mov.u32 	%r33, %r2;
$L__BB0_4:
	.pragma "nounroll";
	mul.wide.s32 	%rd14, %r33, 4;
	add.s64 	%rd15, %rd3, %rd14;
	ld.global.f32 	%f18, [%rd15+-32];
	ld.global.f32 	%f19, [%rd32+-32];
	fma.rn.f32 	%f20, %f18, %f19, %f126;
	ld.global.f32 	%f21, [%rd15+-28];
	ld.global.f32 	%f22, [%rd32+-28];
	fma.rn.f32 	%f23, %f21, %f22, %f20;
	ld.global.f32 	%f24, [%rd15+-24];
	ld.global.f32 	%f25, [%rd32+-24];
	fma.rn.f32 	%f26, %f24, %f25, %f23;
	ld.global.f32 	%f27, [%rd15+-20];
	ld.global.f32 	%f28, [%rd32+-20];
	fma.rn.f32 	%f29, %f27, %f28, %f26;
	ld.global.f32 	%f30, [%rd15+-16];
	ld.global.f32 	%f31, [%rd32+-16];
	fma.rn.f32 	%f32, %f30, %f31, %f29;
	ld.global.f32 	%f33, [%rd15+-12];
	ld.global.f32 	%f34, [%rd32+-12];
	fma.rn.f32 	%f35, %f33, %f34, %f32;
	ld.global.f32 	%f36, [%rd15+-8];
	ld.global.f32 	%f37, [%rd32+-8];
	fma.rn.f32 	%f38, %f36, %f37, %f35;
	ld.global.f32 	%f39, [%rd15+-4];
	ld.global.f32 	%f40, [%rd32+-4];
	fma.rn.f32 	%f41, %f39, %f40, %f38;
	ld.global.f32 	%f42, [%rd15];
	ld.global.f32 	%f43, [%rd32];
	fma.rn.f32 	%f44, %f42, %f43, %f41;
	ld.global.f32 	%f45, [%rd15+4];
	ld.global.f32 	%f46, [%rd32+4];
	fma.rn.f32 	%f47, %f45, %f46, %f44;
	ld.global.f32 	%f48, [%rd15+8];
	ld.global.f32 	%f49, [%rd32+8];
	fma.rn.f32 	%f50, %f48, %f49, %f47;
	ld.global.f32 	%f51, [%rd15+12];
	ld.global.f32 	%f52, [%rd32+12];
	fma.rn.f32 	%f53, %f51, %f52, %f50;
	ld.global.f32 	%f54, [%rd15+16];
	ld.global.f32 	%f55, [%rd32+16];
	fma.rn.f32 	%f56, %f54, %f55, %f53;
	ld.global.f32 	%f57, [%rd15+20];
	ld.global.f32 	%f58, [%rd32+20];
	fma.rn.f32 	%f59, %f57, %f58, %f56;
	ld.global.f32 	%f60, [%rd15+24];
	ld.global.f32 	%f61, [%rd32+24];
	fma.rn.f32 	%f62, %f60, %f61, %f59;
	ld.global.f32 	%f63, [%rd15+28];
	ld.global.f32 	%f64, [%rd32+28];
	fma.rn.f32 	%f126, %f63, %f64, %f62;
	add.s32 	%r34, %r34, 16;
	add.s32 	%r33, %r33, 16;
	add.s64 	%rd32, %rd32, 64;
	setp.ne.s32 	%p4, %r34, 0;
	@%p4 bra 	$L__BB0_4;
$L__BB0_5:
	setp.eq.s32 	%p5, %r3, 0;
	@%p5 bra 	$L__BB0_14;
	and.b32  	%r11, %r23, 7;
	setp.lt.u32 	%p6, %r3, 8;
	@%p6 bra 	$L__BB0_8;
	add.s32 	%r29, %r36, %r2;
	mul.wide.s32 	%rd16, %r29, 4;
	add.s64 	%rd17, %rd2, %rd16;
	ld.global.f32 	%f66, [%rd17];
	mul.wide.u32 	%rd18, %r36, 4;
	add.s64 	%rd19, %rd1, %rd18;
	ld.global.f32 	%f67, [%rd19];
	fma.rn.f32 	%f68, %f66, %f67, %f126;
	ld.global.f32 	%f69, [%rd17+4];
	ld.global.f32 	%f70, [%rd19+4];
	fma.rn.f32 	%f71, %f69, %f70, %f68;
	ld.global.f32 	%f72, [%rd17+8];
	ld.global.f32 	%f73, [%rd19+8];
	fma.rn.f32 	%f74, %f72, %f73, %f71;
	ld.global.f32 	%f75, [%rd17+12];
	ld.global.f32 	%f76, [%rd19+12];
	fma.rn.f32 	%f77, %f75, %f76, %f74;
	ld.global.f32 	%f78, [%rd17+16];
	ld.global.f32 	%f79, [%rd19+16];
	fma.rn.f32 	%f80, %f78, %f79, %f77;
	ld.global.f32 	%f81, [%rd17+20];
	ld.global.f32 	%f82, [%rd19+20];
	fma.rn.f32 	%f83, %f81, %f82, %f80;
	ld.global.f32 	%f84, [%rd17+24];
	ld.global.f32 	%f85, [%rd19+24];
	fma.rn.f32 	%f86, %f84, %f85, %f83;
	ld.global.f32 	%f87, [%rd17+28];
	ld.global.f32 	%f88, [%rd19+28];
	fma.rn.f32 	%f126, %f87, %f88, %f86;
	add.s32 	%r36, %r36, 8;
$L__BB0_8:
	setp.eq.s32 	%p7, %r11, 0;
	@%p7 bra 	$L__BB0_14;
	and.b32  	%r14, %r23, 3;
	setp.lt.u32 	%p8, %r11, 4;
	@%p8 bra 	$L__BB0_11;
	add.s32 	%r30, %r36, %r2;
	mul.wide.s32 	%rd20, %r30, 4;
	add.s64 	%rd21, %rd2, %rd20;
	ld.global.f32 	%f90, [%rd21];
	mul.wide.u32 	%rd22, %r36, 4;
	add.s64 	%rd23, %rd1, %rd22;
	ld.global.f32 	%f91, [%rd23];
	fma.rn.f32 	%f92, %f90, %f91, %f126;
	ld.global.f32 	%f93, [%rd21+4];
	ld.global.f32 	%f94, [%rd23+4];
	fma.rn.f32 	%f95, %f93, %f94, %f92;
	ld.global.f32 	%f96, [%rd21+8];
	ld.global.f32 	%f97, [%rd23+8];
	fma.rn.f32 	%f98, %f96, %f97, %f95;
	ld.global.f32 	%f99, [%rd21+12];
	ld.global.f32 	%f100, [%rd23+12];
	fma.rn.f32 	%f126, %f99, %f100, %f98;
	add.s32 	%r36, %r36, 4;
$L__BB0_11:
	setp.eq.s32 	%p9, %r14, 0;
	@%p9 bra 	$L__BB0_14;
	mul.wide.u32 	%rd24, %r36, 4;
	add.s64 	%rd33, %rd1, %rd24;
	add.s32 	%r39, %r36, %r2;
	neg.s32 	%r38, %r14;
$L__BB0_13:
	.pragma "nounroll";
	mul.wide.s32 	%rd25, %r39, 4;
	add.s64 	%rd26, %rd2, %rd25;
	ld.global.f32 	%f101, [%rd26];
	ld.global.f32 	%f102, [%rd33];
	fma.rn.f32 	%f126, %f101, %f102, %f126;
	add.s64 	%rd33, %rd33, 4;
	add.s32 	%r39, %r39, 1;
	add.s32 	%r38, %r38, 1;
	setp.ne.s32 	%p10, %r38, 0;
	@%p10 bra 	$L__BB0_13;
$L__BB0_14:
	cvta.to.global.u64 	%rd27, %rd10;
	mul.wide.s32 	%rd28, %r1, 4;
	add.s64 	%rd29, %rd27, %rd28;
	ld.global.f32 	%f103, [%rd29];
	add.f32 	%f104, %f126, %f103;
	fma.rn.f32 	%f105, %f104, 0fBBBB989D, 0f3F000000;
	cvt.sat.f32.f32 	%f106, %f105;
	mov.f32 	%f107, 0f4B400001;
	mov.f32 	%f108, 0f437C0000;
	fma.rm.f32 	%f109, %f106, %f108, %f107;
	add.f32 	%f110, %f109, 0fCB40007F;
	neg.f32 	%f111, %f110;
	fma.rn.f32 	%f112, %f104, 0fBFB8AA3B, %f111;
	fma.rn.f32 	%f113, %f104, 0fB2A57060, %f112;
	mov.b32 	%r31, %f109;
	shl.b32 	%r32, %r31, 23;
	mov.b32 	%f114, %r32;
	ex2.approx.ftz.f32 	%f115, %f113;
	fma.rn.f32 	%f116, %f115, %f114, 0f3F800000;
	rcp.rn.f32 	%f117, %f116;
	cvta.to.global.u64 	%rd30, %rd11;
	add.s64 	%rd31, %rd30, %rd28;
	st.global.f32 	[%rd31], %f117;
$L__BB0_15:
	ret;

}
	// .globl	_Z14backward_layerPKfS0_S0_S0_PfS1_S1_ii
.visible .entry _Z14backward_layerPKfS0_S0_S0_PfS1_S1_ii(
	.param .u64 .ptr .align 1 _Z14backward_layerPKfS0_S0_S0_PfS1_S1_ii_param_0,
	.param .u64 .ptr .align 1 _Z14backward_layerPKfS0_S0_S0_PfS1_S1_ii_param_1,
	.param .u64 .ptr .align 1 _Z14backward_layerPKfS0_S0_S0_PfS1_S1_ii_param_2,
	.param .u64 .ptr .align 1 _Z14backward_layerPKfS0_S0_S0_PfS1_S1_ii_param_3,
	.param .u64 .ptr .align 1 _Z14backward_layerPKfS0_S0_S0_PfS1_S1_ii_param_4,
	.param .u64 .ptr .align 1 _Z14backward_layerPKfS0_S0_S0_PfS1_S1_ii_param_5,
	.param .u64 .ptr .align 1 _Z14backward_layerPKfS0_S0_S0_PfS1_S1_ii_param_6,
	.param .u32 _Z14backward_layerPKfS0_S0_S0_PfS1_S1_ii_param_7,
	.param .u32 _Z14backward_layerPKfS0_S0_S0_PfS1_S1_ii_param_8
)
{
	.reg .pred 	%p<11>;
	.reg .b32 	%r<32>;
	.reg .b32 	%f<82>;
	.reg .b64 	%rd<48>;

	ld.param.u64 	%rd11, [_Z14backward_layerPKfS0_S0_S0_PfS1_S1_ii_param_0];
	ld.param.u64 	%rd14, [_Z14backward_layerPKfS0_S0_S0_PfS1_S1_ii_param_1];
	ld.param.u64 	%rd15, [_Z14backward_layerPKfS0_S0_S0_PfS1_S1_ii_param_2];
	ld.param.u64 	%rd12, [_Z14backward_layerPKfS0_S0_S0_PfS1_S1_ii_param_3];
	ld.param.u64 	%rd16, [_Z14backward_layerPKfS0_S0_S0_PfS1_S1_ii_param_4];
	ld.param.u64 	%rd17, [_Z14backward_layerPKfS0_S0_S0_PfS1_S1_ii_param_5];
	ld.param.u64 	%rd13, [_Z14backward_layerPKfS0_S0_S0_PfS1_S1_ii_param_6];
	ld.param.u32 	%r16, [_Z14backward_layerPKfS0_S0_S0_PfS1_S1_ii_param_7];
	ld.param.u32 	%r17, [_Z14backward_layerPKfS0_S0_S0_PfS1_S1_ii_param_8];
	cvta.to.global.u64 	%rd1, %rd16;
	cvta.to.global.u64 	%rd2, %rd14;
	cvta.to.global.u64 	%rd3, %rd17;
	cvta.to.global.u64 	%rd4, %rd15;
	mov.u32 	%r18, %ctaid.x;
	mov.u32 	%r19, %ntid.x;
	mov.u32 	%r20, %tid.x;
	mad.lo.s32 	%r1, %r18, %r19, %r20;
	setp.ge.s32 	%p1, %r1, %r17;
	@%p1 bra 	$L__BB1_13;
	cvta.to.global.u64 	%rd18, %rd11;
	cvta.to.global.u64 	%rd19, %rd12;
	cvta.to.global.u64 	%rd20, %rd13;
	mul.wide.s32 	%rd21, %r1, 4;
	add.s64 	%rd22, %rd18, %rd21;
	ld.global.f32 	%f2, [%rd22];
	add.s64 	%rd23, %rd19, %rd21;
	ld.global.f32 	%f3, [%rd23];
	mov.f32 	%f4, 0f3F800000;
	sub.f32 	%f5, %f4, %f3;
	mul.f32 	%f6, %f3, %f5;
	mul.f32 	%f1, %f2, %f6;
	add.s64 	%rd24, %rd20, %rd21;
	st.global.f32 	[%rd24], %f1;
	setp.lt.s32 	%p2, %r16, 1;
	@%p2 bra 	$L__BB1_13;
	mul.lo.s32 	%r2, %r16, %r1;
	setp.lt.u32 	%p3, %r16, 8;
	mov.b32 	%r30, 0;
	@%p3 bra 	$L__BB1_5;
	and.b32  	%r30, %r16, 2147483640;
	neg.s32 	%r28, %r30;
	add.s64 	%rd47, %rd4, 16;
	add.s64 	%rd46, %rd1, 16;
	mov.u32 	%r27, %r2;
$L__BB1_4:
	.pragma "nounroll";
	mul.wide.s32 	%rd25, %r27, 4;
	add.s64 	%rd26, %rd3, %rd25;
	add.s64 	%rd27, %rd2, %rd25;
	ld.global.f32 	%f7, [%rd47+-16];
	mul.f32 	%f8, %f1, %f7;
	st.global.f32 	[%rd26], %f8;
	ld.global.f32 	%f9, [%rd27];
	mul.f32 	%f10, %f1, %f9;
	atom.global.add.f32 	%f11, [%rd46+-16], %f10;
	ld.global.f32 	%f12, [%rd47+-12];
	mul.f32 	%f13, %f1, %f12;
	st.global.f32 	[%rd26+4], %f13;
	ld.global.f32 	%f14, [%rd27+4];
	mul.f32 	%f15, %f1, %f14;
	atom.global.add.f32 	%f16, [%rd46+-12], %f15;
	ld.global.f32 	%f17, [%rd47+-8];
	mul.f32 	%f18, %f1, %f17;
	st.global.f32 	[%rd26+8], %f18;
	ld.global.f32 	%f19, [%rd27+8];
	mul.f32 	%f20, %f1, %f19;
	atom.global.add.f32 	%f21, [%rd46+-8], %f20;
	ld.global.f32 	%f22, [%rd47+-4];
	mul.f32 	%f23, %f1, %f22;
	st.global.f32 	[%rd26+12], %f23;
	ld.global.f32 	%f24, [%rd27+12];
	mul.f32 	%f25, %f1, %f24;
	atom.global.add.f32 	%f26, [%rd46+-4], %f25;
	ld.global.f32 	%f27, [%rd47];
	mul.f32 	%f28, %f1, %f27;
	st.global.f32 	[%rd26+16], %f28;
	ld.global.f32 	%f29, [%rd27+16];
	mul.f32 	%f30, %f1, %f29;
	atom.global.add.f32 	%f31, [%rd46], %f30;
	ld.global.f32 	%f32, [%rd47+4];
	mul.f32 	%f33, %f1, %f32;
	st.global.f32 	[%rd26+20], %f33;
	ld.global.f32 	%f34, [%rd27+20];
	mul.f32 	%f35, %f1, %f34;
	atom.global.add.f32 	%f36, [%rd46+4], %f35;
	ld.global.f32 	%f37, [%rd47+8];
	mul.f32 	%f38, %f1, %f37;
	st.global.f32 	[%rd26+24], %f38;
	ld.global.f32 	%f39, [%rd27+24];
	mul.f32 	%f40, %f1, %f39;
	atom.global.add.f32 	%f41, [%rd46+8], %f40;
	ld.global.f32 	%f42, [%rd47+12];
	mul.f32 	%f43, %f1, %f42;
	st.global.f32 	[%rd26+28], %f43;
	ld.global.f32 	%f44, [%rd27+28];
	mul.f32 	%f45, %f1, %f44;
	atom.global.add.f32 	%f46, [%rd46+12], %f45;
	add.s32 	%r28, %r28, 8;
	add.s64 	%rd47, %rd47, 32;
	add.s64 	%rd46, %rd46, 32;
	add.s32 	%r27, %r27, 8;
	setp.ne.s32 	%p4, %r28, 0;
	@%p4 bra 	$L__BB1_4;
$L__BB1_5:
	and.b32  	%r10, %r16, 7;
	setp.eq.s32 	%p5, %r10, 0;
	@%p5 bra 	$L__BB1_13;
	and.b32  	%r11, %r16, 3;
	setp.lt.u32 	%p6, %r10, 4;
	@%p6 bra 	$L__BB1_8;
	mul.wide.u32 	%rd28, %r30, 4;
	add.s64 	%rd29, %rd4, %rd28;
	ld.global.f32 	%f47, [%rd29];
	mul.f32 	%f48, %f1, %f47;
	add.s32 	%r23, %r30, %r2;
	mul.wide.s32 	%rd30, %r23, 4;
	add.s64 	%rd31, %rd3, %rd30;
	st.global.f32 	[%rd31], %f48;
	add.s64 	%rd32, %rd1, %rd28;
	add.s64 	%rd33, %rd2, %rd30;
	ld.global.f32 	%f49, [%rd33];
	mul.f32 	%f50, %f1, %f49;
	atom.global.add.f32 	%f51, [%rd32], %f50;
	ld.global.f32 	%f52, [%rd29+4];
	mul.f32 	%f53, %f1, %f52;
	st.global.f32 	[%rd31+4], %f53;
	ld.global.f32 	%f54, [%rd33+4];
	mul.f32 	%f55, %f1, %f54;
	atom.global.add.f32 	%f56, [%rd32+4], %f55;
	ld.global.f32 	%f57, [%rd29+8];
	mul.f32 	%f58, %f1, %f57;
	st.global.f32 	[%rd31+8], %f58;
	ld.global.f32 	%f59, [%rd33+8];
	mul.f32 	%f60, %f1, %f59;
	atom.global.add.f32 	%f61, [%rd32+8], %f60;
	ld.global.f32 	%f62, [%rd29+12];
	mul.f32 	%f63, %f1, %f62;
	st.global.f32 	[%rd31+12], %f63;
	ld.global.f32 	%f64, [%rd33+12];
	mul.f32 	%f65, %f1, %f64;
	atom.global.add.f32 	%f66, [%rd32+12], %f65;
	add.s32 	%r30, %r30, 4;
$L__BB1_8:
	setp.eq.s32 	%p7, %r11, 0;
	@%p7 bra 	$L__BB1_13;
	setp.eq.s32 	%p8, %r11, 1;
	@%p8 bra 	$L__BB1_11;
	mul.wide.u32 	%rd34, %r30, 4;
	add.s64 	%rd35, %rd4, %rd34;
	ld.global.f32 	%f67, [%rd35];
	mul.f32 	%f68, %f1, %f67;
	add.s32 	%r24, %r30, %r2;
	mul.wide.s32 	%rd36, %r24, 4;
	add.s64 	%rd37, %rd3, %rd36;
	st.global.f32 	[%rd37], %f68;
	add.s64 	%rd38, %rd1, %rd34;
	add.s64 	%rd39, %rd2, %rd36;
	ld.global.f32 	%f69, [%rd39];
	mul.f32 	%f70, %f1, %f69;
	atom.global.add.f32 	%f71, [%rd38], %f70;
	ld.global.f32 	%f72, [%rd35+4];
	mul.f32 	%f73, %f1, %f72;
	st.global.f32 	[%rd37+4], %f73;
	ld.global.f32 	%f74, [%rd39+4];
	mul.f32 	%f75, %f1, %f74;
	atom.global.add.f32 	%f76, [%rd38+4], %f75;
	add.s32 	%r30, %r30, 2;
$L__BB1_11:
	and.b32  	%r25, %r16, 1;
	setp.eq.b32 	%p9, %r25, 1;
	not.pred 	%p10, %p9;
	@%p10 bra 	$L__BB1_13;
	mul.wide.u32 	%rd40, %r30, 4;
	add.s64 	%rd41, %rd4, %rd40;
	ld.global.f32 	%f77, [%rd41];
	mul.f32 	%f78, %f1, %f77;
	add.s32 	%r26, %r30, %r2;
	mul.wide.s32 	%rd42, %r26, 4;
	add.s64 	%rd43, %rd3, %rd42;
	st.global.f32 	[%rd43], %f78;
	add.s64 	%rd44, %rd1, %rd40;
	add.s64 	%rd45, %rd2, %rd42;
	ld.global.f32 	%f79, [%rd45];
	mul.f32 	%f80, %f1, %f79;
	atom.global.add.f32 	%f81, [%rd44], %f80;
$L__BB1_13:
	ret;

}
	// .globl	_Z13update_paramsPfS_PKfS1_fii
.visible .entry _Z13update_paramsPfS_PKfS1_fii(
	.param .u64 .ptr .align 1 _Z13update_paramsPfS_PKfS1_fii_param_0,
	.param .u64 .ptr .align 1 _Z13update_paramsPfS_PKfS1_fii_param_1,
	.param .u64 .ptr .align 1 _Z13update_paramsPfS_PKfS1_fii_param_2,
	.param .u64 .ptr .align 1 _Z13update_paramsPfS_PKfS1_fii_param_3,
	.param .f32 _Z13update_paramsPfS_PKfS1_fii_param_4,
	.param .u32 _Z13update_paramsPfS_PKfS1_fii_param_5,
	.param .u32 _Z13update_paramsPfS_PKfS1_fii_param_6
)
{
	.reg .pred 	%p<3>;
	.reg .b32 	%r<7>;
	.reg .b32 	%f<10>;
	.reg .b64 	%rd<15>;

	ld.param.u64 	%rd1, [_Z13update_paramsPfS_PKfS1_fii_param_0];
	ld.param.u64 	%rd2, [_Z13update_paramsPfS_PKfS1_fii_param_1];
	ld.param.u64 	%rd3, [_Z13update_paramsPfS_PKfS1_fii_param_2];
	ld.param.u64 	%rd4, [_Z13update_paramsPfS_PKfS1_fii_param_3];
	ld.param.f32 	%f1, [_Z13update_paramsPfS_PKfS1_fii_param_4];
	ld.param.u32 	%r3, [_Z13update_paramsPfS_PKfS1_fii_param_5];
	ld.param.u32 	%r2, [_Z13update_paramsPfS_PKfS1_fii_param_6];
	mov.u32 	%r4, %ctaid.x;
	mov.u32 	%r5, %ntid.x;
	mov.u32 	%r6, %tid.x;
	mad.lo.s32 	%r1, %r4, %r5, %r6;
	setp.ge.s32 	%p1, %r1, %r3;
	@%p1 bra 	$L__BB2_2;
	cvta.to.global.u64 	%rd5, %rd3;
	cvta.to.global.u64 	%rd6, %rd1;
	mul.wide.s32 	%rd7, %r1, 4;
	add.s64 	%rd8, %rd5, %rd7;
	ld.global.f32 	%f2, [%rd8];
	mul.f32 	%f3, %f1, %f2;
	add.s64 	%rd9, %rd6, %rd7;
	ld.global.f32 	%f4, [%rd9];
	sub.f32 	%f5, %f4, %f3;
	st.global.f32 	[%rd9], %f5;
$L__BB2_2:
	setp.ge.s32 	%p2, %r1, %r2;
	@%p2 bra 	$L__BB2_4;
	cvta.to.global.u64 	%rd10, %rd4;
	mul.wide.s32 	%rd11, %r1, 4;
	add.s64 	%rd12, %rd10, %rd11;
	ld.global.f32 	%f6, [%rd12];
	mul.f32 	%f7, %f1, %f6;
	cvta.to.global.u64 	%rd13, %rd2;
	add.s64 	%rd14, %rd13, %rd11;
	ld.global.f32 	%f8, [%rd14];
	sub.f32 	%f9, %f8, %f7;
	st.global.f32 	[%rd14], %f9;
$L__BB2_4:
	ret;

}


// ===== COMPILED SASS (sm_100) =====

	.target	sm_100

	.elftype	@"ET_EXEC"


//--------------------- .note.nv.tkinfo           --------------------------
	.section	.note.nv.tkinfo,"",@"SHT_NOTE"
	.sectionflags	@"SHF_NOTE_NV_TKINFO"
	.tkinfo
        /*0018*/ 	.word	0x00000002
        /*0030*/ 	.string	""
        /*0030*/ 	.string	"ptxas"
        /*0030*/ 	.string	"Cuda compilation tools, release 13.0, V13.0.88"
        /*0030*/ 	.string	"Build cuda_13.0.r13.0/compiler.36424714_0"
        /*0030*/ 	.string	"-arch sm_100 -m 64 "



//--------------------- .note.nv.cuinfo           --------------------------
	.section	.note.nv.cuinfo,"",@"SHT_NOTE"
	.sectionflags	@"SHF_NOTE_NV_CUINFO"
        /*0018*/ 	.short	0x0002
        /*001a*/ 	.short	0x0064
        /*001c*/ 	.short	0x0082
	.zero		2


//--------------------- .nv.info                  --------------------------
	.section	.nv.info,"",@"SHT_CUDA_INFO"
	.align	4


	//----- nvinfo : EIATTR_REGCOUNT
	.align		4
        /*0000*/ 	.byte	0x04, 0x2f
        /*0002*/ 	.short	(.L_1 - .L_0)
	.align		4
.L_0:
        /*0004*/ 	.word	index@(_Z13forward_layerPKfS0_S0_Pfii)
        /*0008*/ 	.word	0x0000001e


	//----- nvinfo : EIATTR_FRAME_SIZE
	.align		4
.L_1:
        /*000c*/ 	.byte	0x04, 0x11
        /*000e*/ 	.short	(.L_3 - .L_2)
	.align		4
.L_2:
        /*0010*/ 	.word	index@($__internal_0_$__cuda_sm20_rcp_rn_f32_slowpath)
        /*0014*/ 	.word	0x00000000


	//----- nvinfo : EIATTR_FRAME_SIZE
	.align		4
.L_3:
        /*0018*/ 	.byte	0x04, 0x11
        /*001a*/ 	.short	(.L_5 - .L_4)
	.align		4
.L_4:
        /*001c*/ 	.word	index@(_Z13forward_layerPKfS0_S0_Pfii)
        /*0020*/ 	.word	0x00000000


	//----- nvinfo : EIATTR_REGCOUNT
	.align		4
.L_5:
        /*0024*/ 	.byte	0x04, 0x2f
        /*0026*/ 	.short	(.L_7 - .L_6)
	.align		4
.L_6:
        /*0028*/ 	.word	index@(_Z14backward_layerPKfS0_S0_S0_PfS1_S1_ii)
        /*002c*/ 	.word	0x0000001a


	//----- nvinfo : EIATTR_FRAME_SIZE
	.align		4
.L_7:
        /*0030*/ 	.byte	0x04, 0x11
        /*0032*/ 	.short	(.L_9 - .L_8)
	.align		4
.L_8:
        /*0034*/ 	.word	index@(_Z14backward_layerPKfS0_S0_S0_PfS1_S1_ii)
        /*0038*/ 	.word	0x00000000


	//----- nvinfo : EIATTR_REGCOUNT
	.align		4
.L_9:
        /*003c*/ 	.byte	0x04, 0x2f
        /*003e*/ 	.short	(.L_11 - .L_10)
	.align		4
.L_10:
        /*0040*/ 	.word	index@(_Z13update_paramsPfS_PKfS1_fii)
        /*0044*/ 	.word	0x0000000c


	//----- nvinfo : EIATTR_FRAME_SIZE
	.align		4
.L_11:
        /*0048*/ 	.byte	0x04, 0x11
        /*004a*/ 	.short	(.L_13 - .L_12)
	.align		4
.L_12:
        /*004c*/ 	.word	index@(_Z13update_paramsPfS_PKfS1_fii)
        /*0050*/ 	.word	0x00000000


	//----- nvinfo : EIATTR_MIN_STACK_SIZE
	.align		4
.L_13:
        /*0054*/ 	.byte	0x04, 0x12
        /*0056*/ 	.short	(.L_15 - .L_14)
	.align		4
.L_14:
        /*0058*/ 	.word	index@(_Z13update_paramsPfS_PKfS1_fii)
        /*005c*/ 	.word	0x00000000


	//----- nvinfo : EIATTR_MIN_STACK_SIZE
	.align		4
.L_15:
        /*0060*/ 	.byte	0x04, 0x12
        /*0062*/ 	.short	(.L_17 - .L_16)
	.align		4
.L_16:
        /*0064*/ 	.word	index@(_Z14backward_layerPKfS0_S0_S0_PfS1_S1_ii)
        /*0068*/ 	.word	0x00000000


	//----- nvinfo : EIATTR_MIN_STACK_SIZE
	.align		4
.L_17:
        /*006c*/ 	.byte	0x04, 0x12
        /*006e*/ 	.short	(.L_19 - .L_18)
	.align		4
.L_18:
        /*0070*/ 	.word	index@(_Z13forward_layerPKfS0_S0_Pfii)
        /*0074*/ 	.word	0x00000000
.L_19:


//--------------------- .nv.compat                --------------------------
	.section	.nv.compat,"",@"SHT_CUDA_COMPAT_INFO"
	.align	4
        /*0000*/ 	.byte	0x02, 0x09, 0x00, 0x00, 0x02, 0x02, 0x01, 0x00, 0x02, 0x05, 0x05, 0x00, 0x03, 0x07, 0x01, 0x01
        /*0010*/ 	.byte	0x02, 0x03, 0x00, 0x00, 0x02, 0x06, 0x01, 0x00, 0x04, 0x0b, 0x08, 0x00, 0x09, 0x00, 0x00, 0x00
        /*0020*/ 	.byte	0x00, 0x00, 0x00, 0x00


//--------------------- .nv.info._Z13update_paramsPfS_PKfS1_fii --------------------------
	.section	.nv.info._Z13update_paramsPfS_PKfS1_fii,"",@"SHT_CUDA_INFO"
	.sectionflags	@""
	.align	4


	//----- nvinfo : EIATTR_CUDA_API_VERSION
	.align		4
        /*0000*/ 	.byte	0x04, 0x37
        /*0002*/ 	.short	(.L_21 - .L_20)
.L_20:
        /*0004*/ 	.word	0x00000082


	//----- nvinfo : EIATTR_KPARAM_INFO
	.align		4
.L_21:
        /*0008*/ 	.byte	0x04, 0x17
        /*000a*/ 	.short	(.L_23 - .L_22)
.L_22:
        /*000c*/ 	.word	0x00000000
        /*0010*/ 	.short	0x0006
        /*0012*/ 	.short	0x0028
        /*0014*/ 	.byte	0x00, 0xf0, 0x11, 0x00


	//----- nvinfo : EIATTR_KPARAM_INFO
	.align		4
.L_23:
        /*0018*/ 	.byte	0x04, 0x17
        /*001a*/ 	.short	(.L_25 - .L_24)
.L_24:
        /*001c*/ 	.word	0x00000000
        /*0020*/ 	.short	0x0005
        /*0022*/ 	.short	0x0024
        /*0024*/ 	.byte	0x00, 0xf0, 0x11, 0x00


	//----- nvinfo : EIATTR_KPARAM_INFO
	.align		4
.L_25:
        /*0028*/ 	.byte	0x04, 0x17
        /*002a*/ 	.short	(.L_27 - .L_26)
.L_26:
        /*002c*/ 	.word	0x00000000
        /*0030*/ 	.short	0x0004
        /*0032*/ 	.short	0x0020
        /*0034*/ 	.byte	0x00, 0xf0, 0x11, 0x00


	//----- nvinfo : EIATTR_KPARAM_INFO
	.align		4
.L_27:
        /*0038*/ 	.byte	0x04, 0x17
        /*003a*/ 	.short	(.L_29 - .L_28)
.L_28:
        /*003c*/ 	.word	0x00000000
        /*0040*/ 	.short	0x0003
        /*0042*/ 	.short	0x0018
        /*0044*/ 	.byte	0x00, 0xf5, 0x21, 0x00


	//----- nvinfo : EIATTR_KPARAM_INFO
	.align		4
.L_29:
        /*0048*/ 	.byte	0x04, 0x17
        /*004a*/ 	.short	(.L_31 - .L_30)
.L_30:
        /*004c*/ 	.word	0x00000000
        /*0050*/ 	.short	0x0002
        /*0052*/ 	.short	0x0010
        /*0054*/ 	.byte	0x00, 0xf5, 0x21, 0x00


	//----- nvinfo : EIATTR_KPARAM_INFO
	.align		4
.L_31:
        /*0058*/ 	.byte	0x04, 0x17
        /*005a*/ 	.short	(.L_33 - .L_32)
.L_32:
        /*005c*/ 	.word	0x00000000
        /*0060*/ 	.short	0x0001
        /*0062*/ 	.short	0x0008
        /*0064*/ 	.byte	0x00, 0xf5, 0x21, 0x00


	//----- nvinfo : EIATTR_KPARAM_INFO
	.align		4
.L_33:
        /*0068*/ 	.byte	0x04, 0x17
        /*006a*/ 	.short	(.L_35 - .L_34)
.L_34:
        /*006c*/ 	.word	0x00000000
        /*0070*/ 	.short	0x0000
        /*0072*/ 	.short	0x0000
        /*0074*/ 	.byte	0x00, 0xf5, 0x21, 0x00


	//----- nvinfo : EIATTR_SPARSE_MMA_MASK
	.align		4
.L_35:
        /*0078*/ 	.byte	0x03, 0x50
        /*007a*/ 	.short	0x0000


	//----- nvinfo : EIATTR_MAXREG_COUNT
	.align		4
        /*007c*/ 	.byte	0x03, 0x1b
        /*007e*/ 	.short	0x00ff


	//----- nvinfo : EIATTR_MERCURY_ISA_VERSION
	.align		4
        /*0080*/ 	.byte	0x03, 0x5f
        /*0082*/ 	.short	0x0101


	//----- nvinfo : EIATTR_VRC_CTA_INIT_COUNT
	.align		4
        /*0084*/ 	.byte	0x02, 0x4a
	.zero		1
	.zero		1


	//----- nvinfo : EIATTR_EXIT_INSTR_OFFSETS
	.align		4
        /*0088*/ 	.byte	0x04, 0x1c
        /*008a*/ 	.short	(.L_37 - .L_36)


	//   ....[0]....
.L_36:
        /*008c*/ 	.word	0x00000160


	//   ....[1]....
        /*0090*/ 	.word	0x00000200


	//----- nvinfo : EIATTR_CRS_STACK_SIZE
	.align		4
.L_37:
        /*0094*/ 	.byte	0x04, 0x1e
        /*0096*/ 	.short	(.L_39 - .L_38)
.L_38:
        /*0098*/ 	.word	0x00000000


	//----- nvinfo : EIATTR_CBANK_PARAM_SIZE
	.align		4
.L_39:
        /*009c*/ 	.byte	0x03, 0x19
        /*009e*/ 	.short	0x002c


	//----- nvinfo : EIATTR_PARAM_CBANK
	.align		4
        /*00a0*/ 	.byte	0x04, 0x0a
        /*00a2*/ 	.short	(.L_41 - .L_40)
	.align		4
.L_40:
        /*00a4*/ 	.word	index@(.nv.constant0._Z13update_paramsPfS_PKfS1_fii)
        /*00a8*/ 	.short	0x0380
        /*00aa*/ 	.short	0x002c


	//----- nvinfo : EIATTR_SW_WAR
	.align		4
.L_41:
        /*00ac*/ 	.byte	0x04, 0x36
        /*00ae*/ 	.short	(.L_43 - .L_42)
.L_42:
        /*00b0*/ 	.word	0x00000008
.L_43:


//--------------------- .nv.info._Z14backward_layerPKfS0_S0_S0_PfS1_S1_ii --------------------------
	.section	.nv.info._Z14backward_layerPKfS0_S0_S0_PfS1_S1_ii,"",@"SHT_CUDA_INFO"
	.sectionflags	@""
	.align	4


	//----- nvinfo : EIATTR_CUDA_API_VERSION
	.align		4
        /*0000*/ 	.byte	0x04, 0x37
        /*0002*/ 	.short	(.L_45 - .L_44)
.L_44:
        /*0004*/ 	.word	0x00000082


	//----- nvinfo : EIATTR_KPARAM_INFO
	.align		4
.L_45:
        /*0008*/ 	.byte	0x04, 0x17
        /*000a*/ 	.short	(.L_47 - .L_46)
.L_46:
        /*000c*/ 	.word	0x00000000
        /*0010*/ 	.short	0x0008
        /*0012*/ 	.short	0x003c
        /*0014*/ 	.byte	0x00, 0xf0, 0x11, 0x00


	//----- nvinfo : EIATTR_KPARAM_INFO
	.align		4
.L_47:
        /*0018*/ 	.byte	0x04, 0x17
        /*001a*/ 	.short	(.L_49 - .L_48)
.L_48:
        /*001c*/ 	.word	0x00000000
        /*0020*/ 	.short	0x0007
        /*0022*/ 	.short	0x0038
        /*0024*/ 	.byte	0x00, 0xf0, 0x11, 0x00


	//----- nvinfo : EIATTR_KPARAM_INFO
	.align		4
.L_49:
        /*0028*/ 	.byte	0x04, 0x17
        /*002a*/ 	.short	(.L_51 - .L_50)
.L_50:
        /*002c*/ 	.word	0x00000000
        /*0030*/ 	.short	0x0006
        /*0032*/ 	.short	0x0030
        /*0034*/ 	.byte	0x00, 0xf5, 0x21, 0x00


	//----- nvinfo : EIATTR_KPARAM_INFO
	.align		4
.L_51:
        /*0038*/ 	.byte	0x04, 0x17
        /*003a*/ 	.short	(.L_53 - .L_52)
.L_52:
        /*003c*/ 	.word	0x00000000
        /*0040*/ 	.short	0x0005
        /*0042*/ 	.short	0x0028
        /*0044*/ 	.byte	0x00, 0xf5, 0x21, 0x00


	//----- nvinfo : EIATTR_KPARAM_INFO
	.align		4
.L_53:
        /*0048*/ 	.byte	0x04, 0x17
        /*004a*/ 	.short	(.L_55 - .L_54)
.L_54:
        /*004c*/ 	.word	0x00000000
        /*0050*/ 	.short	0x0004
        /*0052*/ 	.short	0x0020
        /*0054*/ 	.byte	0x00, 0xf5, 0x21, 0x00


	//----- nvinfo : EIATTR_KPARAM_INFO
	.align		4
.L_55:
        /*0058*/ 	.byte	0x04, 0x17
        /*005a*/ 	.short	(.L_57 - .L_56)
.L_56:
        /*005c*/ 	.word	0x00000000
        /*0060*/ 	.short	0x0003
        /*0062*/ 	.short	0x0018
        /*0064*/ 	.byte	0x00, 0xf5, 0x21, 0x00


	//----- nvinfo : EIATTR_KPARAM_INFO
	.align		4
.L_57:
        /*0068*/ 	.byte	0x04, 0x17
        /*006a*/ 	.short	(.L_59 - .L_58)
.L_58:
        /*006c*/ 	.word	0x00000000
        /*0070*/ 	.short	0x0002
        /*0072*/ 	.short	0x0010
        /*0074*/ 	.byte	0x00, 0xf5, 0x21, 0x00


	//----- nvinfo : EIATTR_KPARAM_INFO
	.align		4
.L_59:
        /*0078*/ 	.byte	0x04, 0x17
        /*007a*/ 	.short	(.L_61 - .L_60)
.L_60:
        /*007c*/ 	.word	0x00000000
        /*0080*/ 	.short	0x0001
        /*0082*/ 	.short	0x0008
        /*0084*/ 	.byte	0x00, 0xf5, 0x21, 0x00


	//----- nvinfo : EIATTR_KPARAM_INFO
	.align		4
.L_61:
        /*0088*/ 	.byte	0x04, 0x17
        /*008a*/ 	.short	(.L_63 - .L_62)
.L_62:
        /*008c*/ 	.word	0x00000000
        /*0090*/ 	.short	0x0000
        /*0092*/ 	.short	0x0000
        /*0094*/ 	.byte	0x00, 0xf5, 0x21, 0x00


	//----- nvinfo : EIATTR_SPARSE_MMA_MASK
	.align		4
.L_63:
        /*0098*/ 	.byte	0x03, 0x50
        /*009a*/ 	.short	0x0000


	//----- nvinfo : EIATTR_MAXREG_COUNT
	.align		4
        /*009c*/ 	.byte	0x03, 0x1b
        /*009e*/ 	.short	0x00ff


	//----- nvinfo : EIATTR_MERCURY_ISA_VERSION
	.align		4
        /*00a0*/ 	.byte	0x03, 0x5f
        /*00a2*/ 	.short	0x0101


	//----- nvinfo : EIATTR_VRC_CTA_INIT_COUNT
	.align		4
        /*00a4*/ 	.byte	0x02, 0x4a
	.zero		1
	.zero		1


	//----- nvinfo : EIATTR_EXIT_INSTR_OFFSETS
	.align		4
        /*00a8*/ 	.byte	0x04, 0x1c
        /*00aa*/ 	.short	(.L_65 - .L_64)


	//   ....[0]....
.L_64:
        /*00ac*/ 	.word	0x00000070


	//   ....[1]....
        /*00b0*/ 	.word	0x00000170


	//   ....[2]....
        /*00b4*/ 	.word	0x00000680


	//   ....[3]....
        /*00b8*/ 	.word	0x000008f0


	//   ....[4]....
        /*00bc*/ 	.word	0x00000aa0


	//   ....[5]....
        /*00c0*/ 	.word	0x00000ba0


	//----- nvinfo : EIATTR_CBANK_PARAM_SIZE
	.align		4
.L_65:
        /*00c4*/ 	.byte	0x03, 0x19
        /*00c6*/ 	.short	0x0040


	//----- nvinfo : EIATTR_PARAM_CBANK
	.align		4
        /*00c8*/ 	.byte	0x04, 0x0a
        /*00ca*/ 	.short	(.L_67 - .L_66)
	.align		4
.L_66:
        /*00cc*/ 	.word	index@(.nv.constant0._Z14backward_layerPKfS0_S0_S0_PfS1_S1_ii)
        /*00d0*/ 	.short	0x0380
        /*00d2*/ 	.short	0x0040


	//----- nvinfo : EIATTR_SW_WAR
	.align		4
.L_67:
        /*00d4*/ 	.byte	0x04, 0x36
        /*00d6*/ 	.short	(.L_69 - .L_68)
.L_68:
        /*00d8*/ 	.word	0x00000008
.L_69:


//--------------------- .nv.info._Z13forward_layerPKfS0_S0_Pfii --------------------------
	.section	.nv.info._Z13forward_layerPKfS0_S0_Pfii,"",@"SHT_CUDA_INFO"
	.sectionflags	@""
	.align	4


	//----- nvinfo : EIATTR_CUDA_API_VERSION
	.align		4
        /*0000*/ 	.byte	0x04, 0x37
        /*0002*/ 	.short	(.L_71 - .L_70)
.L_70:
        /*0004*/ 	.word	0x00000082


	//----- nvinfo : EIATTR_KPARAM_INFO
	.align		4
.L_71:
        /*0008*/ 	.byte	0x04, 0x17
        /*000a*/ 	.short	(.L_73 - .L_72)
.L_72:
        /*000c*/ 	.word	0x00000000
        /*0010*/ 	.short	0x0005
        /*0012*/ 	.short	0x0024
        /*0014*/ 	.byte	0x00, 0xf0, 0x11, 0x00


	//----- nvinfo : EIATTR_KPARAM_INFO
	.align		4
.L_73:
        /*0018*/ 	.byte	0x04, 0x17
        /*001a*/ 	.short	(.L_75 - .L_74)
.L_74:
        /*001c*/ 	.word	0x00000000
        /*0020*/ 	.short	0x0004
        /*0022*/ 	.short	0x0020
        /*0024*/ 	.byte	0x00, 0xf0, 0x11, 0x00


	//----- nvinfo : EIATTR_KPARAM_INFO
	.align		4
.L_75:
        /*0028*/ 	.byte	0x04, 0x17
        /*002a*/ 	.short	(.L_77 - .L_76)
.L_76:
        /*002c*/ 	.word	0x00000000
        /*0030*/ 	.short	0x0003
        /*0032*/ 	.short	0x0018
        /*0034*/ 	.byte	0x00, 0xf5, 0x21, 0x00


	//----- nvinfo : EIATTR_KPARAM_INFO
	.align		4
.L_77:
        /*0038*/ 	.byte	0x04, 0x17
        /*003a*/ 	.short	(.L_79 - .L_78)
.L_78:
        /*003c*/ 	.word	0x00000000
        /*0040*/ 	.short	0x0002
        /*0042*/ 	.short	0x0010
        /*0044*/ 	.byte	0x00, 0xf5, 0x21, 0x00


	//----- nvinfo : EIATTR_KPARAM_INFO
	.align		4
.L_79:
        /*0048*/ 	.byte	0x04, 0x17
        /*004a*/ 	.short	(.L_81 - .L_80)
.L_80:
        /*004c*/ 	.word	0x00000000
        /*0050*/ 	.short	0x0001
        /*0052*/ 	.short	0x0008
        /*0054*/ 	.byte	0x00, 0xf5, 0x21, 0x00


	//----- nvinfo : EIATTR_KPARAM_INFO
	.align		4
.L_81:
        /*0058*/ 	.byte	0x04, 0x17
        /*005a*/ 	.short	(.L_83 - .L_82)
.L_82:
        /*005c*/ 	.word	0x00000000
        /*0060*/ 	.short	0x0000
        /*0062*/ 	.short	0x0000
        /*0064*/ 	.byte	0x00, 0xf5, 0x21, 0x00


	//----- nvinfo : EIATTR_SPARSE_MMA_MASK
	.align		4
.L_83:
        /*0068*/ 	.byte	0x03, 0x50
        /*006a*/ 	.short	0x0000


	//----- nvinfo : EIATTR_MAXREG_COUNT
	.align		4
        /*006c*/ 	.byte	0x03, 0x1b
        /*006e*/ 	.short	0x00ff


	//----- nvinfo : EIATTR_MERCURY_ISA_VERSION
	.align		4
        /*0070*/ 	.byte	0x03, 0x5f
        /*0072*/ 	.short	0x0101


	//----- nvinfo : EIATTR_VRC_CTA_INIT_COUNT
	.align		4
        /*0074*/ 	.byte	0x02, 0x4a
	.zero		1
	.zero		1


	//----- nvinfo : EIATTR_EXIT_INSTR_OFFSETS
	.align		4
        /*0078*/ 	.byte	0x04, 0x1c
        /*007a*/ 	.short	(.L_85 - .L_84)


	//   ....[0]....
.L_84:
        /*007c*/ 	.word	0x00000070


	//   ....[1]....
        /*0080*/ 	.word	0x00000c40


	//----- nvinfo : EIATTR_CRS_STACK_SIZE
	.align		4
.L_85:
        /*0084*/ 	.byte	0x04, 0x1e
        /*0086*/ 	.short	(.L_87 - .L_86)
.L_86:
        /*0088*/ 	.word	0x00000000


	//----- nvinfo : EIATTR_CBANK_PARAM_SIZE
	.align		4
.L_87:
        /*008c*/ 	.byte	0x03, 0x19
        /*008e*/ 	.short	0x0028


	//----- nvinfo : EIATTR_PARAM_CBANK
	.align		4
        /*0090*/ 	.byte	0x04, 0x0a
        /*0092*/ 	.short	(.L_89 - .L_88)
	.align		4
.L_88:
        /*0094*/ 	.word	index@(.nv.constant0._Z13forward_layerPKfS0_S0_Pfii)
        /*0098*/ 	.short	0x0380
        /*009a*/ 	.short	0x0028


	//----- nvinfo : EIATTR_SW_WAR
	.align		4
.L_89:
        /*009c*/ 	.byte	0x04, 0x36
        /*009e*/ 	.short	(.L_91 - .L_90)
.L_90:
        /*00a0*/ 	.word	0x00000008
.L_91:


//--------------------- .nv.callgraph             --------------------------
	.section	.nv.callgraph,"",@"SHT_CUDA_CALLGRAPH"
	.align	4
	.sectionentsize	8
	.align		4
        /*0000*/ 	.word	0x00000000
	.align		4
        /*0004*/ 	.word	0xffffffff
	.align		4
        /*0008*/ 	.word	0x00000000
	.align		4
        /*000c*/ 	.word	0xfffffffe
	.align		4
        /*0010*/ 	.word	0x00000000
	.align		4
        /*0014*/ 	.word	0xfffffffd
	.align		4
        /*0018*/ 	.word	0x00000000
	.align		4
        /*001c*/ 	.word	0xfffffffc


//--------------------- .text._Z13update_paramsPfS_PKfS1_fii --------------------------
	.section	.text._Z13update_paramsPfS_PKfS1_fii,"ax",@progbits
	.align	128
        .global         _Z13update_paramsPfS_PKfS1_fii
        .type           _Z13update_paramsPfS_PKfS1_fii,@function
        .size           _Z13update_paramsPfS_PKfS1_fii,(.L_x_23 - _Z13update_paramsPfS_PKfS1_fii)
        .other          _Z13update_paramsPfS_PKfS1_fii,@"STO_CUDA_ENTRY STV_DEFAULT"
_Z13update_paramsPfS_PKfS1_fii:
.text._Z13update_paramsPfS_PKfS1_fii:
[----:B------:R-:W-:Y:S01]  /*0000*/  LDC R1, c[0x0][0x37c] ;  /* 0x0000df00ff017b82 */ /* 0x000fe20000000800 */
[----:B------:R-:W0:Y:S07]  /*0010*/  S2R R0, SR_TID.X ;  /* 0x0000000000007919 */ /* 0x000e2e0000002100 */
[----:B------:R-:W0:Y:S01]  /*0020*/  S2UR UR4, SR_CTAID.X ;  /* 0x00000000000479c3 */ /* 0x000e220000002500 */
[----:B------:R-:W1:Y:S01]  /*0030*/  LDCU UR5, c[0x0][0x3a4] ;  /* 0x00007480ff0577ac */ /* 0x000e620008000800 */
[----:B------:R-:W-:Y:S06]  /*0040*/  BSSY.RECONVERGENT B0, `(.L_x_0) ;  /* 0x000000f000007945 */ /* 0x000fec0003800200 */
[----:B------:R-:W0:Y:S02]  /*0050*/  LDC R7, c[0x0][0x360] ;  /* 0x0000d800ff077b82 */ /* 0x000e240000000800 */
[----:B0-----:R-:W-:-:S05]  /*0060*/  IMAD R7, R7, UR4, R0 ;  /* 0x0000000407077c24 */ /* 0x001fca000f8e0200 */
[----:B-1----:R-:W-:Y:S01]  /*0070*/  ISETP.GE.AND P0, PT, R7, UR5, PT ;  /* 0x0000000507007c0c */ /* 0x002fe2000bf06270 */
[----:B------:R-:W0:-:S12]  /*0080*/  LDCU.64 UR4, c[0x0][0x358] ;  /* 0x00006b00ff0477ac */ /* 0x000e180008000a00 */
[----:B------:R-:W-:Y:S05]  /*0090*/  @P0 BRA `(.L_x_1) ;  /* 0x0000000000240947 */ /* 0x000fea0003800000 */
[----:B------:R-:W1:Y:S01]  /*00a0*/  LDC.64 R2, c[0x0][0x390] ;  /* 0x0000e400ff027b82 */ /* 0x000e620000000a00 */
[----:B------:R-:W2:Y:S07]  /*00b0*/  LDCU UR6, c[0x0][0x3a0] ;  /* 0x00007400ff0677ac */ /* 0x000eae0008000800 */
[----:B------:R-:W3:Y:S01]  /*00c0*/  LDC.64 R4, c[0x0][0x380] ;  /* 0x0000e000ff047b82 */ /* 0x000ee20000000a00 */
[----:B-1----:R-:W-:-:S06]  /*00d0*/  IMAD.WIDE R2, R7, 0x4, R2 ;  /* 0x0000000407027825 */ /* 0x002fcc00078e0202 */
[----:B0-----:R-:W2:Y:S01]  /*00e0*/  LDG.E R2, desc[UR4][R2.64] ;  /* 0x0000000402027981 */ /* 0x001ea2000c1e1900 */
[----:B---3--:R-:W-:-:S05]  /*00f0*/  IMAD.WIDE R4, R7, 0x4, R4 ;  /* 0x0000000407047825 */ /* 0x008fca00078e0204 */
[----:B------:R-:W2:Y:S02]  /*0100*/  LDG.E R9, desc[UR4][R4.64] ;  /* 0x0000000404097981 */ /* 0x000ea4000c1e1900 */
[----:B--2---:R-:W-:-:S05]  /*0110*/  FFMA R9, -R2, UR6, R9 ;  /* 0x0000000602097c23 */ /* 0x004fca0008000109 */
[----:B------:R1:W-:Y:S02]  /*0120*/  STG.E desc[UR4][R4.64], R9 ;  /* 0x0000000904007986 */ /* 0x0003e4000c101904 */
.L_x_1:
[----:B0-----:R-:W-:Y:S05]  /*0130*/  BSYNC.RECONVERGENT B0 ;  /* 0x0000000000007941 */ /* 0x001fea0003800200 */
.L_x_0:
[----:B------:R-:W0:Y:S02]  /*0140*/  LDCU UR6, c[0x0][0x3a8] ;  /* 0x00007500ff0677ac */ /* 0x000e240008000800 */
[----:B0-----:R-:W-:-:S13]  /*0150*/  ISETP.GE.AND P0, PT, R7, UR6, PT ;  /* 0x0000000607007c0c */ /* 0x001fda000bf06270 */
[----:B------:R-:W-:Y:S05]  /*0160*/  @P0 EXIT ;  /* 0x000000000000094d */ /* 0x000fea0003800000 */
[----:B------:R-:W0:Y:S01]  /*0170*/  LDC.64 R2, c[0x0][0x398] ;  /* 0x0000e600ff027b82 */ /* 0x000e220000000a00 */
[----:B------:R-:W2:Y:S07]  /*0180*/  LDCU UR6, c[0x0][0x3a0] ;  /* 0x00007400ff0677ac */ /* 0x000eae0008000800 */
[----:B-1----:R-:W1:Y:S01]  /*0190*/  LDC.64 R4, c[0x0][0x388] ;  /* 0x0000e200ff047b82 */ /* 0x002e620000000a00 */
[----:B0-----:R-:W-:-:S06]  /*01a0*/  IMAD.WIDE R2, R7, 0x4, R2 ;  /* 0x0000000407027825 */ /* 0x001fcc00078e0202 */
[----:B------:R-:W2:Y:S01]  /*01b0*/  LDG.E R2, desc[UR4][R2.64] ;  /* 0x0000000402027981 */ /* 0x000ea2000c1e1900 */
[----:B-1----:R-:W-:-:S05]  /*01c0*/  IMAD.WIDE R4, R7, 0x4, R4 ;  /* 0x0000000407047825 */ /* 0x002fca00078e0204 */
[----:B------:R-:W2:Y:S02]  /*01d0*/  LDG.E R7, desc[UR4][R4.64] ;  /* 0x0000000404077981 */ /* 0x000ea4000c1e1900 */
[----:B--2---:R-:W-:-:S05]  /*01e0*/  FFMA R7, -R2, UR6, R7 ;  /* 0x0000000602077c23 */ /* 0x004fca0008000107 */
[----:B------:R-:W-:Y:S01]  /*01f0*/  STG.E desc[UR4][R4.64], R7 ;  /* 0x0000000704007986 */ /* 0x000fe2000c101904 */
[----:B------:R-:W-:Y:S05]  /*0200*/  EXIT ;  /* 0x000000000000794d */ /* 0x000fea0003800000 */
.L_x_2:
[----:B------:R-:W-:-:S00]  /*0210*/  BRA `(.L_x_2) ;  /* 0xfffffffc00fc7947 */ /* 0x000fc0000383ffff */
[----:B------:R-:W-:-:S00]  /*0220*/  NOP ;  /* 0x0000000000007918 */ /* 0x000fc00000000000 */
        /* <DEDUP_REMOVED lines=13> */
.L_x_23:


//--------------------- .text._Z14backward_layerPKfS0_S0_S0_PfS1_S1_ii --------------------------
	.section	.text._Z14backward_layerPKfS0_S0_S0_PfS1_S1_ii,"ax",@progbits
	.align	128
        .global         _Z14backward_layerPKfS0_S0_S0_PfS1_S1_ii
        .type           _Z14backward_layerPKfS0_S0_S0_PfS1_S1_ii,@function
        .size           _Z14backward_layerPKfS0_S0_S0_PfS1_S1_ii,(.L_x_24 - _Z14backward_layerPKfS0_S0_S0_PfS1_S1_ii)
        .other          _Z14backward_layerPKfS0_S0_S0_PfS1_S1_ii,@"STO_CUDA_ENTRY STV_DEFAULT"
_Z14backward_layerPKfS0_S0_S0_PfS1_S1_ii:
.text._Z14backward_layerPKfS0_S0_S0_PfS1_S1_ii:
[----:B------:R-:W-:Y:S01]  /*0000*/  LDC R1, c[0x0][0x37c] ;  /* 0x0000df00ff017b82 */ /* 0x000fe20000000800 */
[----:B------:R-:W0:Y:S07]  /*0010*/  S2R R0, SR_TID.X ;  /* 0x0000000000007919 */ /* 0x000e2e0000002100 */
[----:B------:R-:W0:Y:S01]  /*0020*/  S2UR UR4, SR_CTAID.X ;  /* 0x00000000000479c3 */ /* 0x000e220000002500 */
[----:B------:R-:W1:Y:S07]  /*0030*/  LDCU UR5, c[0x0][0x3bc] ;  /* 0x00007780ff0577ac */ /* 0x000e6e0008000800 */
[----:B------:R-:W0:Y:S02]  /*0040*/  LDC R5, c[0x0][0x360] ;  /* 0x0000d800ff057b82 */ /* 0x000e240000000800 */
[----:B0-----:R-:W-:-:S05]  /*0050*/  IMAD R5, R5, UR4, R0 ;  /* 0x0000000405057c24 */ /* 0x001fca000f8e0200 */
[----:B-1----:R-:W-:-:S13]  /*0060*/  ISETP.GE.AND P0, PT, R5, UR5, PT ;  /* 0x0000000505007c0c */ /* 0x002fda000bf06270 */
[----:B------:R-:W-:Y:S05]  /*0070*/  @P0 EXIT ;  /* 0x000000000000094d */ /* 0x000fea0003800000 */
[----:B------:R-:W0:Y:S01]  /*0080*/  LDC.64 R6, c[0x0][0x398] ;  /* 0x0000e600ff067b82 */ /* 0x000e220000000a00 */
[----:B------:R-:W1:Y:S07]  /*0090*/  LDCU.64 UR8, c[0x0][0x358] ;  /* 0x00006b00ff0877ac */ /* 0x000e6e0008000a00 */
[----:B------:R-:W2:Y:S08]  /*00a0*/  LDC.64 R2, c[0x0][0x380] ;  /* 0x0000e000ff027b82 */ /* 0x000eb00000000a00 */
[----:B------:R-:W3:Y:S01]  /*00b0*/  LDC R4, c[0x0][0x3b8] ;  /* 0x0000ee00ff047b82 */ /* 0x000ee20000000800 */
[----:B0-----:R-:W-:-:S07]  /*00c0*/  IMAD.WIDE R6, R5, 0x4, R6 ;  /* 0x0000000405067825 */ /* 0x001fce00078e0206 */
[----:B------:R-:W0:Y:S01]  /*00d0*/  LDC.64 R8, c[0x0][0x3b0] ;  /* 0x0000ec00ff087b82 */ /* 0x000e220000000a00 */
[----:B-1----:R-:W4:Y:S01]  /*00e0*/  LDG.E R6, desc[UR8][R6.64] ;  /* 0x0000000806067981 */ /* 0x002f22000c1e1900 */
[----:B--2---:R-:W-:-:S05]  /*00f0*/  IMAD.WIDE R2, R5, 0x4, R2 ;  /* 0x0000000405027825 */ /* 0x004fca00078e0202 */
[----:B------:R-:W2:Y:S01]  /*0100*/  LDG.E R0, desc[UR8][R2.64] ;  /* 0x0000000802007981 */ /* 0x000ea2000c1e1900 */
[----:B---3--:R-:W-:Y:S01]  /*0110*/  ISETP.GE.AND P0, PT, R4, 0x1, PT ;  /* 0x000000010400780c */ /* 0x008fe20003f06270 */
[----:B0-----:R-:W-:-:S04]  /*0120*/  IMAD.WIDE R8, R5, 0x4, R8 ;  /* 0x0000000405087825 */ /* 0x001fc800078e0208 */
[----:B----4-:R-:W-:-:S04]  /*0130*/  FADD R11, -R6, 1 ;  /* 0x3f800000060b7421 */ /* 0x010fc80000000100 */
[----:B------:R-:W-:-:S04]  /*0140*/  FMUL R11, R6, R11 ;  /* 0x0000000b060b7220 */ /* 0x000fc80000400000 */
[----:B--2---:R-:W-:-:S05]  /*0150*/  FMUL R0, R0, R11 ;  /* 0x0000000b00007220 */ /* 0x004fca0000400000 */
[----:B------:R0:W-:Y:S01]  /*0160*/  STG.E desc[UR8][R8.64], R0 ;  /* 0x0000000008007986 */ /* 0x0001e2000c101908 */
[----:B------:R-:W-:Y:S05]  /*0170*/  @!P0 EXIT ;  /* 0x000000000000894d */ /* 0x000fea0003800000 */
[C---:B------:R-:W-:Y:S01]  /*0180*/  ISETP.GE.U32.AND P1, PT, R4.reuse, 0x8, PT ;  /* 0x000000080400780c */ /* 0x040fe20003f26070 */
[----:B------:R-:W-:Y:S01]  /*0190*/  HFMA2 R2, -RZ, RZ, 0, 0 ;  /* 0x00000000ff027431 */ /* 0x000fe200000001ff */
[----:B------:R-:W-:Y:S01]  /*01a0*/  LOP3.LUT P0, R16, R4, 0x7, RZ, 0xc0, !PT ;  /* 0x0000000704107812 */ /* 0x000fe2000780c0ff */
[----:B------:R-:W-:-:S10]  /*01b0*/  IMAD R3, R5, R4, RZ ;  /* 0x0000000405037224 */ /* 0x000fd400078e02ff */
[----:B------:R-:W-:Y:S05]  /*01c0*/  @!P1 BRA `(.L_x_3) ;  /* 0x00000004002c9947 */ /* 0x000fea0003800000 */
[----:B------:R-:W1:Y:S01]  /*01d0*/  LDCU.64 UR6, c[0x0][0x390] ;  /* 0x00007200ff0677ac */ /* 0x000e620008000a00 */
[----:B------:R-:W-:Y:S02]  /*01e0*/  LOP3.LUT R2, R4, 0x7ffffff8, RZ, 0xc0, !PT ;  /* 0x7ffffff804027812 */ /* 0x000fe400078ec0ff */
[----:B------:R-:W-:Y:S01]  /*01f0*/  MOV R5, R3 ;  /* 0x0000000300057202 */ /* 0x000fe20000000f00 */
[----:B------:R-:W2:Y:S01]  /*0200*/  LDCU.64 UR4, c[0x0][0x3a0] ;  /* 0x00007400ff0477ac */ /* 0x000ea20008000a00 */
[----:B------:R-:W-:Y:S01]  /*0210*/  IADD3 R14, PT, PT, -R2, RZ, RZ ;  /* 0x000000ff020e7210 */ /* 0x000fe20007ffe1ff */
[----:B-1----:R-:W-:Y:S02]  /*0220*/  UIADD3 UR6, UP0, UPT, UR6, 0x10, URZ ;  /* 0x0000001006067890 */ /* 0x002fe4000ff1e0ff */
[----:B--2---:R-:W-:Y:S02]  /*0230*/  UIADD3 UR4, UP1, UPT, UR4, 0x10, URZ ;  /* 0x0000001004047890 */ /* 0x004fe4000ff3e0ff */
[----:B------:R-:W-:-:S02]  /*0240*/  UIADD3.X UR7, UPT, UPT, URZ, UR7, URZ, UP0, !UPT ;  /* 0x00000007ff077290 */ /* 0x000fc400087fe4ff */
[----:B------:R-:W-:Y:S01]  /*0250*/  MOV R6, UR6 ;  /* 0x0000000600067c02 */ /* 0x000fe20008000f00 */
[----:B------:R-:W-:Y:S01]  /*0260*/  UIADD3.X UR5, UPT, UPT, URZ, UR5, URZ, UP1, !UPT ;  /* 0x00000005ff057290 */ /* 0x000fe20008ffe4ff */
[----:B------:R-:W-:Y:S02]  /*0270*/  MOV R17, UR4 ;  /* 0x0000000400117c02 */ /* 0x000fe40008000f00 */
[----:B------:R-:W-:-:S03]  /*0280*/  MOV R7, UR7 ;  /* 0x0000000700077c02 */ /* 0x000fc60008000f00 */
[----:B------:R-:W-:-:S07]  /*0290*/  MOV R18, UR5 ;  /* 0x0000000500127c02 */ /* 0x000fce0008000f00 */
.L_x_4:
[----:B-1----:R-:W2:Y:S01]  /*02a0*/  LDG.E R13, desc[UR8][R6.64+-0x10] ;  /* 0xfffff008060d7981 */ /* 0x002ea2000c1e1900 */
[----:B0-----:R-:W0:Y:S08]  /*02b0*/  LDC.64 R8, c[0x0][0x3a8] ;  /* 0x0000ea00ff087b82 */ /* 0x001e300000000a00 */
[----:B------:R-:W1:Y:S01]  /*02c0*/  LDC.64 R10, c[0x0][0x388] ;  /* 0x0000e200ff0a7b82 */ /* 0x000e620000000a00 */
[----:B0-----:R-:W-:-:S04]  /*02d0*/  IMAD.WIDE R8, R5, 0x4, R8 ;  /* 0x0000000405087825 */ /* 0x001fc800078e0208 */
[----:B-1----:R-:W-:-:S04]  /*02e0*/  IMAD.WIDE R10, R5, 0x4, R10 ;  /* 0x00000004050a7825 */ /* 0x002fc800078e020a */
[----:B--2---:R-:W-:-:S05]  /*02f0*/  FMUL R13, R0, R13 ;  /* 0x0000000d000d7220 */ /* 0x004fca0000400000 */
[----:B------:R0:W-:Y:S04]  /*0300*/  STG.E desc[UR8][R8.64], R13 ;  /* 0x0000000d08007986 */ /* 0x0001e8000c101908 */
[----:B------:R-:W2:Y:S01]  /*0310*/  LDG.E R15, desc[UR8][R10.64] ;  /* 0x000000080a0f7981 */ /* 0x000ea2000c1e1900 */
[----:B------:R-:W-:Y:S02]  /*0320*/  MOV R12, R17 ;  /* 0x00000011000c7202 */ /* 0x000fe40000000f00 */
[----:B0-----:R-:W-:Y:S01]  /*0330*/  MOV R13, R18 ;  /* 0x00000012000d7202 */ /* 0x001fe20000000f00 */
[----:B--2---:R-:W-:-:S05]  /*0340*/  FMUL R15, R0, R15 ;  /* 0x0000000f000f7220 */ /* 0x004fca0000400000 */
[----:B------:R0:W-:Y:S04]  /*0350*/  REDG.E.ADD.F32.FTZ.RN.STRONG.GPU desc[UR8][R12.64+-0x10], R15 ;  /* 0xfffff00f0c0079a6 */ /* 0x0001e8000c12f308 */
[----:B------:R-:W2:Y:S02]  /*0360*/  LDG.E R17, desc[UR8][R6.64+-0xc] ;  /* 0xfffff40806117981 */ /* 0x000ea4000c1e1900 */
[----:B--2---:R-:W-:-:S05]  /*0370*/  FMUL R17, R0, R17 ;  /* 0x0000001100117220 */ /* 0x004fca0000400000 */
[----:B------:R1:W-:Y:S04]  /*0380*/  STG.E desc[UR8][R8.64+0x4], R17 ;  /* 0x0000041108007986 */ /* 0x0003e8000c101908 */
[----:B------:R-:W2:Y:S02]  /*0390*/  LDG.E R19, desc[UR8][R10.64+0x4] ;  /* 0x000004080a137981 */ /* 0x000ea4000c1e1900 */
[----:B--2---:R-:W-:-:S05]  /*03a0*/  FMUL R19, R0, R19 ;  /* 0x0000001300137220 */ /* 0x004fca0000400000 */
[----:B------:R2:W-:Y:S04]  /*03b0*/  REDG.E.ADD.F32.FTZ.RN.STRONG.GPU desc[UR8][R12.64+-0xc], R19 ;  /* 0xfffff4130c0079a6 */ /* 0x0005e8000c12f308 */
[----:B------:R-:W3:Y:S02]  /*03c0*/  LDG.E R21, desc[UR8][R6.64+-0x8] ;  /* 0xfffff80806157981 */ /* 0x000ee4000c1e1900 */
[----:B---3--:R-:W-:-:S05]  /*03d0*/  FMUL R21, R0, R21 ;  /* 0x0000001500157220 */ /* 0x008fca0000400000 */
[----:B------:R3:W-:Y:S04]  /*03e0*/  STG.E desc[UR8][R8.64+0x8], R21 ;  /* 0x0000081508007986 */ /* 0x0007e8000c101908 */
[----:B------:R-:W4:Y:S02]  /*03f0*/  LDG.E R23, desc[UR8][R10.64+0x8] ;  /* 0x000008080a177981 */ /* 0x000f24000c1e1900 */
[----:B----4-:R-:W-:-:S05]  /*0400*/  FMUL R23, R0, R23 ;  /* 0x0000001700177220 */ /* 0x010fca0000400000 */
[----:B------:R4:W-:Y:S04]  /*0410*/  REDG.E.ADD.F32.FTZ.RN.STRONG.GPU desc[UR8][R12.64+-0x8], R23 ;  /* 0xfffff8170c0079a6 */ /* 0x0009e8000c12f308 */
[----:B0-----:R-:W5:Y:S02]  /*0420*/  LDG.E R15, desc[UR8][R6.64+-0x4] ;  /* 0xfffffc08060f7981 */ /* 0x001f64000c1e1900 */
[----:B-----5:R-:W-:-:S05]  /*0430*/  FMUL R15, R0, R15 ;  /* 0x0000000f000f7220 */ /* 0x020fca0000400000 */
[----:B------:R0:W-:Y:S04]  /*0440*/  STG.E desc[UR8][R8.64+0xc], R15 ;  /* 0x00000c0f08007986 */ /* 0x0001e8000c101908 */
[----:B-1----:R-:W5:Y:S02]  /*0450*/  LDG.E R17, desc[UR8][R10.64+0xc] ;  /* 0x00000c080a117981 */ /* 0x002f64000c1e1900 */
[----:B-----5:R-:W-:-:S05]  /*0460*/  FMUL R17, R0, R17 ;  /* 0x0000001100117220 */ /* 0x020fca0000400000 */
[----:B------:R1:W-:Y:S04]  /*0470*/  REDG.E.ADD.F32.FTZ.RN.STRONG.GPU desc[UR8][R12.64+-0x4], R17 ;  /* 0xfffffc110c0079a6 */ /* 0x0003e8000c12f308 */
[----:B--2---:R-:W2:Y:S02]  /*0480*/  LDG.E R19, desc[UR8][R6.64] ;  /* 0x0000000806137981 */ /* 0x004ea4000c1e1900 */
[----:B--2---:R-:W-:-:S05]  /*0490*/  FMUL R19, R0, R19 ;  /* 0x0000001300137220 */ /* 0x004fca0000400000 */
[----:B------:R2:W-:Y:S04]  /*04a0*/  STG.E desc[UR8][R8.64+0x10], R19 ;  /* 0x0000101308007986 */ /* 0x0005e8000c101908 */
[----:B---3--:R-:W3:Y:S02]  /*04b0*/  LDG.E R21, desc[UR8][R10.64+0x10] ;  /* 0x000010080a157981 */ /* 0x008ee4000c1e1900 */
[----:B---3--:R-:W-:-:S05]  /*04c0*/  FMUL R21, R0, R21 ;  /* 0x0000001500157220 */ /* 0x008fca0000400000 */
[----:B------:R3:W-:Y:S04]  /*04d0*/  REDG.E.ADD.F32.FTZ.RN.STRONG.GPU desc[UR8][R12.64], R21 ;  /* 0x000000150c0079a6 */ /* 0x0007e8000c12f308 */
[----:B----4-:R-:W4:Y:S02]  /*04e0*/  LDG.E R23, desc[UR8][R6.64+0x4] ;  /* 0x0000040806177981 */ /* 0x010f24000c1e1900 */
[----:B----4-:R-:W-:-:S05]  /*04f0*/  FMUL R23, R0, R23 ;  /* 0x0000001700177220 */ /* 0x010fca0000400000 */
[----:B------:R4:W-:Y:S04]  /*0500*/  STG.E desc[UR8][R8.64+0x14], R23 ;  /* 0x0000141708007986 */ /* 0x0009e8000c101908 */
[----:B0-----:R-:W5:Y:S02]  /*0510*/  LDG.E R15, desc[UR8][R10.64+0x14] ;  /* 0x000014080a0f7981 */ /* 0x001f64000c1e1900 */
[----:B-----5:R-:W-:-:S05]  /*0520*/  FMUL R15, R0, R15 ;  /* 0x0000000f000f7220 */ /* 0x020fca0000400000 */
[----:B------:R-:W-:Y:S04]  /*0530*/  REDG.E.ADD.F32.FTZ.RN.STRONG.GPU desc[UR8][R12.64+0x4], R15 ;  /* 0x0000040f0c0079a6 */ /* 0x000fe8000c12f308 */
[----:B-1----:R-:W5:Y:S02]  /*0540*/  LDG.E R17, desc[UR8][R6.64+0x8] ;  /* 0x0000080806117981 */ /* 0x002f64000c1e1900 */
[----:B-----5:R-:W-:-:S05]  /*0550*/  FMUL R17, R0, R17 ;  /* 0x0000001100117220 */ /* 0x020fca0000400000 */
[----:B------:R0:W-:Y:S04]  /*0560*/  STG.E desc[UR8][R8.64+0x18], R17 ;  /* 0x0000181108007986 */ /* 0x0001e8000c101908 */
[----:B--2---:R-:W2:Y:S02]  /*0570*/  LDG.E R19, desc[UR8][R10.64+0x18] ;  /* 0x000018080a137981 */ /* 0x004ea4000c1e1900 */
[----:B--2---:R-:W-:-:S05]  /*0580*/  FMUL R19, R0, R19 ;  /* 0x0000001300137220 */ /* 0x004fca0000400000 */
[----:B------:R1:W-:Y:S04]  /*0590*/  REDG.E.ADD.F32.FTZ.RN.STRONG.GPU desc[UR8][R12.64+0x8], R19 ;  /* 0x000008130c0079a6 */ /* 0x0003e8000c12f308 */
[----:B---3--:R-:W2:Y:S01]  /*05a0*/  LDG.E R21, desc[UR8][R6.64+0xc] ;  /* 0x00000c0806157981 */ /* 0x008ea2000c1e1900 */
[----:B------:R-:W-:Y:S01]  /*05b0*/  IADD3 R14, PT, PT, R14, 0x8, RZ ;  /* 0x000000080e0e7810 */ /* 0x000fe20007ffe0ff */
[----:B--2---:R-:W-:-:S05]  /*05c0*/  FMUL R21, R0, R21 ;  /* 0x0000001500157220 */ /* 0x004fca0000400000 */
[----:B------:R1:W-:Y:S04]  /*05d0*/  STG.E desc[UR8][R8.64+0x1c], R21 ;  /* 0x00001c1508007986 */ /* 0x0003e8000c101908 */
[----:B----4-:R-:W2:Y:S01]  /*05e0*/  LDG.E R23, desc[UR8][R10.64+0x1c] ;  /* 0x00001c080a177981 */ /* 0x010ea2000c1e1900 */
[----:B------:R-:W-:Y:S02]  /*05f0*/  ISETP.NE.AND P1, PT, R14, RZ, PT ;  /* 0x000000ff0e00720c */ /* 0x000fe40003f25270 */
[----:B------:R-:W-:Y:S02]  /*0600*/  IADD3 R6, P2, PT, R6, 0x20, RZ ;  /* 0x0000002006067810 */ /* 0x000fe40007f5e0ff */
[----:B0-----:R-:W-:Y:S02]  /*0610*/  IADD3 R17, P3, PT, R12, 0x20, RZ ;  /* 0x000000200c117810 */ /* 0x001fe40007f7e0ff */
[----:B------:R-:W-:-:S02]  /*0620*/  IADD3.X R7, PT, PT, RZ, R7, RZ, P2, !PT ;  /* 0x00000007ff077210 */ /* 0x000fc400017fe4ff */
[----:B------:R-:W-:Y:S02]  /*0630*/  IADD3.X R18, PT, PT, RZ, R13, RZ, P3, !PT ;  /* 0x0000000dff127210 */ /* 0x000fe40001ffe4ff */
[----:B------:R-:W-:Y:S01]  /*0640*/  IADD3 R5, PT, PT, R5, 0x8, RZ ;  /* 0x0000000805057810 */ /* 0x000fe20007ffe0ff */
[----:B--2---:R-:W-:-:S05]  /*0650*/  FMUL R23, R0, R23 ;  /* 0x0000001700177220 */ /* 0x004fca0000400000 */
[----:B------:R1:W-:Y:S01]  /*0660*/  REDG.E.ADD.F32.FTZ.RN.STRONG.GPU desc[UR8][R12.64+0xc], R23 ;  /* 0x00000c170c0079a6 */ /* 0x0003e2000c12f308 */
[----:B------:R-:W-:Y:S05]  /*0670*/  @P1 BRA `(.L_x_4) ;  /* 0xfffffffc00081947 */ /* 0x000fea000383ffff */
.L_x_3:
[----:B------:R-:W-:Y:S05]  /*0680*/  @!P0 EXIT ;  /* 0x000000000000894d */ /* 0x000fea0003800000 */
[----:B------:R-:W-:Y:S02]  /*0690*/  ISETP.GE.U32.AND P0, PT, R16, 0x4, PT ;  /* 0x000000041000780c */ /* 0x000fe40003f06070 */
[----:B------:R-:W-:-:S04]  /*06a0*/  LOP3.LUT R14, R4, 0x3, RZ, 0xc0, !PT ;  /* 0x00000003040e7812 */ /* 0x000fc800078ec0ff */
[----:B------:R-:W-:-:S07]  /*06b0*/  ISETP.NE.AND P1, PT, R14, RZ, PT ;  /* 0x000000ff0e00720c */ /* 0x000fce0003f25270 */
[----:B------:R-:W-:Y:S06]  /*06c0*/  @!P0 BRA `(.L_x_5) ;  /* 0x0000000000888947 */ /* 0x000fec0003800000 */
[----:B------:R-:W2:Y:S08]  /*06d0*/  LDC.64 R6, c[0x0][0x390] ;  /* 0x0000e400ff067b82 */ /* 0x000eb00000000a00 */
[----:B01----:R-:W0:Y:S08]  /*06e0*/  LDC.64 R8, c[0x0][0x3a8] ;  /* 0x0000ea00ff087b82 */ /* 0x003e300000000a00 */
[----:B------:R-:W1:Y:S01]  /*06f0*/  LDC.64 R10, c[0x0][0x388] ;  /* 0x0000e200ff0a7b82 */ /* 0x000e620000000a00 */
[----:B--2---:R-:W-:-:S05]  /*0700*/  IMAD.WIDE.U32 R6, R2, 0x4, R6 ;  /* 0x0000000402067825 */ /* 0x004fca00078e0006 */
[----:B------:R-:W2:Y:S01]  /*0710*/  LDG.E R5, desc[UR8][R6.64] ;  /* 0x0000000806057981 */ /* 0x000ea2000c1e1900 */
[----:B------:R-:W-:-:S05]  /*0720*/  IADD3 R13, PT, PT, R3, R2, RZ ;  /* 0x00000002030d7210 */ /* 0x000fca0007ffe0ff */
[----:B0-----:R-:W-:-:S04]  /*0730*/  IMAD.WIDE R8, R13, 0x4, R8 ;  /* 0x000000040d087825 */ /* 0x001fc800078e0208 */
[----:B-1----:R-:W-:Y:S02]  /*0740*/  IMAD.WIDE R10, R13, 0x4, R10 ;  /* 0x000000040d0a7825 */ /* 0x002fe400078e020a */
[----:B------:R-:W0:Y:S02]  /*0750*/  LDC.64 R12, c[0x0][0x3a0] ;  /* 0x0000e800ff0c7b82 */ /* 0x000e240000000a00 */
[----:B--2---:R-:W-:-:S05]  /*0760*/  FMUL R5, R0, R5 ;  /* 0x0000000500057220 */ /* 0x004fca0000400000 */
[----:B------:R1:W-:Y:S04]  /*0770*/  STG.E desc[UR8][R8.64], R5 ;  /* 0x0000000508007986 */ /* 0x0003e8000c101908 */
[----:B------:R-:W2:Y:S01]  /*0780*/  LDG.E R15, desc[UR8][R10.64] ;  /* 0x000000080a0f7981 */ /* 0x000ea2000c1e1900 */
[----:B0-----:R-:W-:-:S04]  /*0790*/  IMAD.WIDE.U32 R12, R2, 0x4, R12 ;  /* 0x00000004020c7825 */ /* 0x001fc800078e000c */
[----:B--2---:R-:W-:-:S05]  /*07a0*/  FMUL R15, R0, R15 ;  /* 0x0000000f000f7220 */ /* 0x004fca0000400000 */
[----:B------:R0:W-:Y:S04]  /*07b0*/  REDG.E.ADD.F32.FTZ.RN.STRONG.GPU desc[UR8][R12.64], R15 ;  /* 0x0000000f0c0079a6 */ /* 0x0001e8000c12f308 */
[----:B------:R-:W2:Y:S02]  /*07c0*/  LDG.E R17, desc[UR8][R6.64+0x4] ;  /* 0x0000040806117981 */ /* 0x000ea4000c1e1900 */
[----:B--2---:R-:W-:-:S05]  /*07d0*/  FMUL R17, R0, R17 ;  /* 0x0000001100117220 */ /* 0x004fca0000400000 */
[----:B------:R2:W-:Y:S04]  /*07e0*/  STG.E desc[UR8][R8.64+0x4], R17 ;  /* 0x0000041108007986 */ /* 0x0005e8000c101908 */
[----:B------:R-:W3:Y:S02]  /*07f0*/  LDG.E R19, desc[UR8][R10.64+0x4] ;  /* 0x000004080a137981 */ /* 0x000ee4000c1e1900 */
[----:B---3--:R-:W-:-:S05]  /*0800*/  FMUL R19, R0, R19 ;  /* 0x0000001300137220 */ /* 0x008fca0000400000 */
[----:B------:R3:W-:Y:S04]  /*0810*/  REDG.E.ADD.F32.FTZ.RN.STRONG.GPU desc[UR8][R12.64+0x4], R19 ;  /* 0x000004130c0079a6 */ /* 0x0007e8000c12f308 */
[----:B-1----:R-:W4:Y:S02]  /*0820*/  LDG.E R5, desc[UR8][R6.64+0x8] ;  /* 0x0000080806057981 */ /* 0x002f24000c1e1900 */
[----:B----4-:R-:W-:-:S05]  /*0830*/  FMUL R5, R0, R5 ;  /* 0x0000000500057220 */ /* 0x010fca0000400000 */
[----:B------:R3:W-:Y:S04]  /*0840*/  STG.E desc[UR8][R8.64+0x8], R5 ;  /* 0x0000080508007986 */ /* 0x0007e8000c101908 */
[----:B------:R-:W4:Y:S02]  /*0850*/  LDG.E R21, desc[UR8][R10.64+0x8] ;  /* 0x000008080a157981 */ /* 0x000f24000c1e1900 */
[----:B----4-:R-:W-:-:S05]  /*0860*/  FMUL R21, R0, R21 ;  /* 0x0000001500157220 */ /* 0x010fca0000400000 */
[----:B------:R3:W-:Y:S04]  /*0870*/  REDG.E.ADD.F32.FTZ.RN.STRONG.GPU desc[UR8][R12.64+0x8], R21 ;  /* 0x000008150c0079a6 */ /* 0x0007e8000c12f308 */
[----:B0-----:R-:W4:Y:S02]  /*0880*/  LDG.E R15, desc[UR8][R6.64+0xc] ;  /* 0x00000c08060f7981 */ /* 0x001f24000c1e1900 */
[----:B----4-:R-:W-:-:S05]  /*0890*/  FMUL R15, R0, R15 ;  /* 0x0000000f000f7220 */ /* 0x010fca0000400000 */
[----:B------:R3:W-:Y:S04]  /*08a0*/  STG.E desc[UR8][R8.64+0xc], R15 ;  /* 0x00000c0f08007986 */ /* 0x0007e8000c101908 */
[----:B--2---:R-:W2:Y:S02]  /*08b0*/  LDG.E R17, desc[UR8][R10.64+0xc] ;  /* 0x00000c080a117981 */ /* 0x004ea4000c1e1900 */
[----:B--2---:R-:W-:-:S05]  /*08c0*/  FMUL R17, R0, R17 ;  /* 0x0000001100117220 */ /* 0x004fca0000400000 */
[----:B------:R3:W-:Y:S01]  /*08d0*/  REDG.E.ADD.F32.FTZ.RN.STRONG.GPU desc[UR8][R12.64+0xc], R17 ;  /* 0x00000c110c0079a6 */ /* 0x0007e2000c12f308 */
[----:B------:R-:W-:-:S07]  /*08e0*/  IADD3 R2, PT, PT, R2, 0x4, RZ ;  /* 0x0000000402027810 */ /* 0x000fce0007ffe0ff */
.L_x_5:
[----:B------:R-:W-:Y:S05]  /*08f0*/  @!P1 EXIT ;  /* 0x000000000000994d */ /* 0x000fea0003800000 */
[----:B------:R-:W-:Y:S02]  /*0900*/  ISETP.NE.AND P0, PT, R14, 0x1, PT ;  /* 0x000000010e00780c */ /* 0x000fe40003f05270 */
[----:B------:R-:W-:-:S04]  /*0910*/  LOP3.LUT R4, R4, 0x1, RZ, 0xc0, !PT ;  /* 0x0000000104047812 */ /* 0x000fc800078ec0ff */
[----:B------:R-:W-:-:S07]  /*0920*/  ISETP.NE.U32.AND P1, PT, R4, 0x1, PT ;  /* 0x000000010400780c */ /* 0x000fce0003f25070 */
[----:B------:R-:W-:Y:S06]  /*0930*/  @!P0 BRA `(.L_x_6) ;  /* 0x0000000000588947 */ /* 0x000fec0003800000 */
[----:B------:R-:W2:Y:S08]  /*0940*/  LDC.64 R6, c[0x0][0x390] ;  /* 0x0000e400ff067b82 */ /* 0x000eb00000000a00 */
[----:B---3--:R-:W3:Y:S08]  /*0950*/  LDC.64 R4, c[0x0][0x3a8] ;  /* 0x0000ea00ff047b82 */ /* 0x008ef00000000a00 */
[----:B01----:R-:W0:Y:S01]  /*0960*/  LDC.64 R8, c[0x0][0x388] ;  /* 0x0000e200ff087b82 */ /* 0x003e220000000a00 */
[----:B--2---:R-:W-:-:S05]  /*0970*/  IMAD.WIDE.U32 R6, R2, 0x4, R6 ;  /* 0x0000000402067825 */ /* 0x004fca00078e0006 */
[----:B------:R-:W2:Y:S01]  /*0980*/  LDG.E R11, desc[UR8][R6.64] ;  /* 0x00000008060b7981 */ /* 0x000ea2000c1e1900 */
[----:B------:R-:W-:-:S05]  /*0990*/  IADD3 R15, PT, PT, R3, R2, RZ ;  /* 0x00000002030f7210 */ /* 0x000fca0007ffe0ff */
[----:B---3--:R-:W-:-:S04]  /*09a0*/  IMAD.WIDE R4, R15, 0x4, R4 ;  /* 0x000000040f047825 */ /* 0x008fc800078e0204 */
[----:B--2---:R-:W-:Y:S01]  /*09b0*/  FMUL R13, R0, R11 ;  /* 0x0000000b000d7220 */ /* 0x004fe20000400000 */
[----:B0-----:R-:W-:Y:S02]  /*09c0*/  IMAD.WIDE R10, R15, 0x4, R8 ;  /* 0x000000040f0a7825 */ /* 0x001fe400078e0208 */
[----:B------:R-:W0:Y:S02]  /*09d0*/  LDC.64 R8, c[0x0][0x3a0] ;  /* 0x0000e800ff087b82 */ /* 0x000e240000000a00 */
[----:B------:R2:W-:Y:S04]  /*09e0*/  STG.E desc[UR8][R4.64], R13 ;  /* 0x0000000d04007986 */ /* 0x0005e8000c101908 */
[----:B------:R-:W3:Y:S01]  /*09f0*/  LDG.E R15, desc[UR8][R10.64] ;  /* 0x000000080a0f7981 */ /* 0x000ee2000c1e1900 */
[----:B0-----:R-:W-:-:S04]  /*0a00*/  IMAD.WIDE.U32 R8, R2, 0x4, R8 ;  /* 0x0000000402087825 */ /* 0x001fc800078e0008 */
[----:B---3--:R-:W-:-:S05]  /*0a10*/  FMUL R15, R0, R15 ;  /* 0x0000000f000f7220 */ /* 0x008fca0000400000 */
[----:B------:R2:W-:Y:S04]  /*0a20*/  REDG.E.ADD.F32.FTZ.RN.STRONG.GPU desc[UR8][R8.64], R15 ;  /* 0x0000000f080079a6 */ /* 0x0005e8000c12f308 */
[----:B------:R-:W3:Y:S02]  /*0a30*/  LDG.E R7, desc[UR8][R6.64+0x4] ;  /* 0x0000040806077981 */ /* 0x000ee4000c1e1900 */
[----:B---3--:R-:W-:-:S05]  /*0a40*/  FMUL R17, R0, R7 ;  /* 0x0000000700117220 */ /* 0x008fca0000400000 */
[----:B------:R2:W-:Y:S04]  /*0a50*/  STG.E desc[UR8][R4.64+0x4], R17 ;  /* 0x0000041104007986 */ /* 0x0005e8000c101908 */
[----:B------:R-:W3:Y:S02]  /*0a60*/  LDG.E R19, desc[UR8][R10.64+0x4] ;  /* 0x000004080a137981 */ /* 0x000ee4000c1e1900 */
[----:B---3--:R-:W-:-:S05]  /*0a70*/  FMUL R19, R0, R19 ;  /* 0x0000001300137220 */ /* 0x008fca0000400000 */
[----:B------:R2:W-:Y:S01]  /*0a80*/  REDG.E.ADD.F32.FTZ.RN.STRONG.GPU desc[UR8][R8.64+0x4], R19 ;  /* 0x00000413080079a6 */ /* 0x0005e2000c12f308 */
[----:B------:R-:W-:-:S07]  /*0a90*/  IADD3 R2, PT, PT, R2, 0x2, RZ ;  /* 0x0000000202027810 */ /* 0x000fce0007ffe0ff */
.L_x_6:
[----:B------:R-:W-:Y:S05]  /*0aa0*/  @P1 EXIT ;  /* 0x000000000000194d */ /* 0x000fea0003800000 */
[----:B--23--:R-:W2:Y:S08]  /*0ab0*/  LDC.64 R4, c[0x0][0x390] ;  /* 0x0000e400ff047b82 */ /* 0x00ceb00000000a00 */
[----:B------:R-:W3:Y:S08]  /*0ac0*/  LDC.64 R6, c[0x0][0x3a8] ;  /* 0x0000ea00ff067b82 */ /* 0x000ef00000000a00 */
[----:B01----:R-:W0:Y:S01]  /*0ad0*/  LDC.64 R8, c[0x0][0x388] ;  /* 0x0000e200ff087b82 */ /* 0x003e220000000a00 */
[----:B--2---:R-:W-:Y:S01]  /*0ae0*/  IMAD.WIDE.U32 R4, R2, 0x4, R4 ;  /* 0x0000000402047825 */ /* 0x004fe200078e0004 */
[----:B------:R-:W-:-:S06]  /*0af0*/  IADD3 R3, PT, PT, R3, R2, RZ ;  /* 0x0000000203037210 */ /* 0x000fcc0007ffe0ff */
[----:B------:R-:W1:Y:S01]  /*0b00*/  LDC.64 R10, c[0x0][0x3a0] ;  /* 0x0000e800ff0a7b82 */ /* 0x000e620000000a00 */
[----:B------:R-:W2:Y:S01]  /*0b10*/  LDG.E R5, desc[UR8][R4.64] ;  /* 0x0000000804057981 */ /* 0x000ea2000c1e1900 */
[----:B---3--:R-:W-:-:S04]  /*0b20*/  IMAD.WIDE R6, R3, 0x4, R6 ;  /* 0x0000000403067825 */ /* 0x008fc800078e0206 */
[----:B0-----:R-:W-:-:S04]  /*0b30*/  IMAD.WIDE R8, R3, 0x4, R8 ;  /* 0x0000000403087825 */ /* 0x001fc800078e0208 */
[----:B--2---:R-:W-:-:S05]  /*0b40*/  FMUL R13, R0, R5 ;  /* 0x00000005000d7220 */ /* 0x004fca0000400000 */
[----:B------:R-:W-:Y:S04]  /*0b50*/  STG.E desc[UR8][R6.64], R13 ;  /* 0x0000000d06007986 */ /* 0x000fe8000c101908 */
[----:B------:R-:W2:Y:S01]  /*0b60*/  LDG.E R9, desc[UR8][R8.64] ;  /* 0x0000000808097981 */ /* 0x000ea2000c1e1900 */
[----:B-1----:R-:W-:-:S04]  /*0b70*/  IMAD.WIDE.U32 R2, R2, 0x4, R10 ;  /* 0x0000000402027825 */ /* 0x002fc800078e000a */
[----:B--2---:R-:W-:-:S05]  /*0b80*/  FMUL R5, R0, R9 ;  /* 0x0000000900057220 */ /* 0x004fca0000400000 */
[----:B------:R-:W-:Y:S01]  /*0b90*/  REDG.E.ADD.F32.FTZ.RN.STRONG.GPU desc[UR8][R2.64], R5 ;  /* 0x00000005020079a6 */ /* 0x000fe2000c12f308 */
[----:B------:R-:W-:Y:S05]  /*0ba0*/  EXIT ;  /* 0x000000000000794d */ /* 0x000fea0003800000 */
.L_x_7:
        /* <DEDUP_REMOVED lines=13> */
.L_x_24:


//--------------------- .text._Z13forward_layerPKfS0_S0_Pfii --------------------------
	.section	.text._Z13forward_layerPKfS0_S0_Pfii,"ax",@progbits
	.align	128
        .global         _Z13forward_layerPKfS0_S0_Pfii
        .type           _Z13forward_layerPKfS0_S0_Pfii,@function
        .size           _Z13forward_layerPKfS0_S0_Pfii,(.L_x_22 - _Z13forward_layerPKfS0_S0_Pfii)
        .other          _Z13forward_layerPKfS0_S0_Pfii,@"STO_CUDA_ENTRY STV_DEFAULT"
_Z13forward_layerPKfS0_S0_Pfii:
.text._Z13forward_layerPKfS0_S0_Pfii:
        /* <DEDUP_REMOVED lines=8> */
[----:B------:R-:W0:Y:S01]  /*0080*/  LDCU UR8, c[0x0][0x3a0] ;  /* 0x00007400ff0877ac */ /* 0x000e220008000800 */
[----:B------:R-:W-:Y:S01]  /*0090*/  HFMA2 R15, -RZ, RZ, 0, 0 ;  /* 0x00000000ff0f7431 */ /* 0x000fe200000001ff */
[----:B------:R-:W1:Y:S01]  /*00a0*/  LDCU.64 UR12, c[0x0][0x358] ;  /* 0x00006b00ff0c77ac */ /* 0x000e620008000a00 */
[----:B0-----:R-:W-:-:S09]  /*00b0*/  UISETP.GE.AND UP0, UPT, UR8, 0x1, UPT ;  /* 0x000000010800788c */ /* 0x001fd2000bf06270 */
[----:B-1----:R-:W-:Y:S05]  /*00c0*/  BRA.U !UP0, `(.L_x_8) ;  /* 0x0000000908607547 */ /* 0x002fea000b800000 */
[----:B------:R-:W-:Y:S02]  /*00d0*/  UISETP.GE.U32.AND UP1, UPT, UR8, 0x10, UPT ;  /* 0x000000100800788c */ /* 0x000fe4000bf26070 */
[----:B------:R-:W-:Y:S01]  /*00e0*/  IMAD R7, R6, UR8, RZ ;  /* 0x0000000806077c24 */ /* 0x000fe2000f8e02ff */
[----:B------:R-:W-:Y:S01]  /*00f0*/  ULOP3.LUT UR9, UR8, 0xf, URZ, 0xc0, !UPT ;  /* 0x0000000f08097892 */ /* 0x000fe2000f8ec0ff */
[----:B------:R-:W-:Y:S02]  /*0100*/  MOV R15, RZ ;  /* 0x000000ff000f7202 */ /* 0x000fe40000000f00 */
[----:B------:R-:W-:Y:S01]  /*0110*/  MOV R8, RZ ;  /* 0x000000ff00087202 */ /* 0x000fe20000000f00 */
[----:B------:R-:W-:Y:S02]  /*0120*/  UISETP.NE.AND UP0, UPT, UR9, URZ, UPT ;  /* 0x000000ff0900728c */ /* 0x000fe4000bf05270 */
[----:B------:R-:W-:Y:S09]  /*0130*/  BRA.U !UP1, `(.L_x_9) ;  /* 0x0000000509147547 */ /* 0x000ff2000b800000 */
[----:B------:R-:W0:Y:S01]  /*0140*/  LDCU.128 UR4, c[0x0][0x380] ;  /* 0x00007000ff0477ac */ /* 0x000e220008000c00 */
[----:B------:R-:W-:Y:S02]  /*0150*/  MOV R15, RZ ;  /* 0x000000ff000f7202 */ /* 0x000fe40000000f00 */
[----:B------:R-:W-:Y:S01]  /*0160*/  MOV R0, R7 ;  /* 0x0000000700007202 */ /* 0x000fe20000000f00 */
[----:B------:R-:W-:-:S04]  /*0170*/  ULOP3.LUT UR10, UR8, 0x7ffffff0, URZ, 0xc0, !UPT ;  /* 0x7ffffff0080a7892 */ /* 0x000fc8000f8ec0ff */
[----:B------:R-:W-:Y:S02]  /*0180*/  UIADD3 UR11, UPT, UPT, -UR10, URZ, URZ ;  /* 0x000000ff0a0b7290 */ /* 0x000fe4000fffe1ff */
[----:B------:R-:W-:Y:S01]  /*0190*/  MOV R8, UR10 ;  /* 0x0000000a00087c02 */ /* 0x000fe20008000f00 */
[----:B0-----:R-:W-:Y:S02]  /*01a0*/  UIADD3 UR4, UP2, UPT, UR4, 0x20, URZ ;  /* 0x0000002004047890 */ /* 0x001fe4000ff5e0ff */
[----:B------:R-:W-:Y:S02]  /*01b0*/  UIADD3 UR6, UP1, UPT, UR6, 0x20, URZ ;  /* 0x0000002006067890 */ /* 0x000fe4000ff3e0ff */
[----:B------:R-:W-:Y:S02]  /*01c0*/  UIADD3.X UR5, UPT, UPT, URZ, UR5, URZ, UP2, !UPT ;  /* 0x00000005ff057290 */ /* 0x000fe400097fe4ff */
[----:B------:R-:W-:Y:S01]  /*01d0*/  MOV R2, UR4 ;  /* 0x0000000400027c02 */ /* 0x000fe20008000f00 */
[----:B------:R-:W-:-:S03]  /*01e0*/  UIADD3.X UR7, UPT, UPT, URZ, UR7, URZ, UP1, !UPT ;  /* 0x00000007ff077290 */ /* 0x000fc60008ffe4ff */
[----:B------:R-:W-:-:S09]  /*01f0*/  MOV R3, UR5 ;  /* 0x0000000500037c02 */ /* 0x000fd20008000f00 */
.L_x_10:
[----:B------:R-:W-:Y:S01]  /*0200*/  MOV R4, UR6 ;  /* 0x0000000600047c02 */ /* 0x000fe20008000f00 */
[----:B------:R-:W2:Y:S01]  /*0210*/  LDG.E R17, desc[UR12][R2.64+-0x20] ;  /* 0xffffe00c02117981 */ /* 0x000ea2000c1e1900 */
[----:B------:R-:W-:-:S03]  /*0220*/  MOV R5, UR7 ;  /* 0x0000000700057c02 */ /* 0x000fc60008000f00 */
[----:B------:R-:W3:Y:S01]  /*0230*/  LDG.E R25, desc[UR12][R2.64+-0x1c] ;  /* 0xffffe40c02197981 */ /* 0x000ee2000c1e1900 */
[----:B------:R-:W-:-:S03]  /*0240*/  IMAD.WIDE R4, R0, 0x4, R4 ;  /* 0x0000000400047825 */ /* 0x000fc600078e0204 */
[----:B------:R-:W4:Y:S04]  /*0250*/  LDG.E R19, desc[UR12][R2.64+-0x18] ;  /* 0xffffe80c02137981 */ /* 0x000f28000c1e1900 */
[----:B------:R-:W2:Y:S04]  /*0260*/  LDG.E R16, desc[UR12][R4.64+-0x20] ;  /* 0xffffe00c04107981 */ /* 0x000ea8000c1e1900 */
[----:B------:R-:W3:Y:S04]  /*0270*/  LDG.E R18, desc[UR12][R4.64+-0x1c] ;  /* 0xffffe40c04127981 */ /* 0x000ee8000c1e1900 */
[----:B------:R-:W4:Y:S04]  /*0280*/  LDG.E R20, desc[UR12][R4.64+-0x18] ;  /* 0xffffe80c04147981 */ /* 0x000f28000c1e1900 */
[----:B------:R-:W5:Y:S04]  /*0290*/  LDG.E R22, desc[UR12][R2.64+-0x14] ;  /* 0xffffec0c02167981 */ /* 0x000f68000c1e1900 */
        /* <DEDUP_REMOVED lines=8> */
[----:B------:R-:W5:Y:S01]  /*0320*/  LDG.E R14, desc[UR12][R4.64+-0x4] ;  /* 0xfffffc0c040e7981 */ /* 0x000f62000c1e1900 */
[----:B--2---:R-:W-:-:S03]  /*0330*/  FFMA R17, R16, R17, R15 ;  /* 0x0000001110117223 */ /* 0x004fc6000000000f */
[----:B------:R-:W2:Y:S04]  /*0340*/  LDG.E R15, desc[UR12][R2.64] ;  /* 0x0000000c020f7981 */ /* 0x000ea8000c1e1900 */
[----:B------:R-:W2:Y:S01]  /*0350*/  LDG.E R16, desc[UR12][R4.64] ;  /* 0x0000000c04107981 */ /* 0x000ea2000c1e1900 */
[----:B---3--:R-:W-:-:S03]  /*0360*/  FFMA R25, R18, R25, R17 ;  /* 0x0000001912197223 */ /* 0x008fc60000000011 */
[----:B------:R-:W3:Y:S01]  /*0370*/  LDG.E R17, desc[UR12][R2.64+0x4] ;  /* 0x0000040c02117981 */ /* 0x000ee2000c1e1900 */
[----:B----4-:R-:W-:-:S03]  /*0380*/  FFMA R26, R20, R19, R25 ;  /* 0x00000013141a7223 */ /* 0x010fc60000000019 */
[----:B------:R-:W3:Y:S04]  /*0390*/  LDG.E R18, desc[UR12][R4.64+0x4] ;  /* 0x0000040c04127981 */ /* 0x000ee8000c1e1900 */
[----:B------:R-:W4:Y:S01]  /*03a0*/  LDG.E R20, desc[UR12][R2.64+0x8] ;  /* 0x0000080c02147981 */ /* 0x000f22000c1e1900 */
[----:B-----5:R-:W-:-:S03]  /*03b0*/  FFMA R25, R21, R22, R26 ;  /* 0x0000001615197223 */ /* 0x020fc6000000001a */
[----:B------:R-:W4:Y:S04]  /*03c0*/  LDG.E R19, desc[UR12][R4.64+0x8] ;  /* 0x0000080c04137981 */ /* 0x000f28000c1e1900 */
[----:B------:R-:W5:Y:S01]  /*03d0*/  LDG.E R22, desc[UR12][R2.64+0xc] ;  /* 0x00000c0c02167981 */ /* 0x000f62000c1e1900 */
[----:B------:R-:W-:-:S03]  /*03e0*/  FFMA R25, R24, R23, R25 ;  /* 0x0000001718197223 */ /* 0x000fc60000000019 */
[----:B------:R-:W5:Y:S04]  /*03f0*/  LDG.E R21, desc[UR12][R4.64+0xc] ;  /* 0x00000c0c04157981 */ /* 0x000f68000c1e1900 */
[----:B------:R-:W5:Y:S01]  /*0400*/  LDG.E R24, desc[UR12][R2.64+0x10] ;  /* 0x0000100c02187981 */ /* 0x000f62000c1e1900 */
[----:B------:R-:W-:-:S03]  /*0410*/  FFMA R25, R10, R9, R25 ;  /* 0x000000090a197223 */ /* 0x000fc60000000019 */
[----:B------:R-:W5:Y:S04]  /*0420*/  LDG.E R23, desc[UR12][R4.64+0x10] ;  /* 0x0000100c04177981 */ /* 0x000f68000c1e1900 */
[----:B------:R-:W5:Y:S01]  /*0430*/  LDG.E R10, desc[UR12][R2.64+0x14] ;  /* 0x0000140c020a7981 */ /* 0x000f62000c1e1900 */
[----:B------:R-:W-:-:S03]  /*0440*/  FFMA R27, R12, R11, R25 ;  /* 0x0000000b0c1b7223 */ /* 0x000fc60000000019 */
[----:B------:R-:W5:Y:S04]  /*0450*/  LDG.E R9, desc[UR12][R4.64+0x14] ;  /* 0x0000140c04097981 */ /* 0x000f68000c1e1900 */
[----:B------:R-:W5:Y:S04]  /*0460*/  LDG.E R11, desc[UR12][R2.64+0x18] ;  /* 0x0000180c020b7981 */ /* 0x000f68000c1e1900 */
[----:B------:R-:W5:Y:S04]  /*0470*/  LDG.E R12, desc[UR12][R4.64+0x18] ;  /* 0x0000180c040c7981 */ /* 0x000f68000c1e1900 */
[----:B------:R-:W5:Y:S04]  /*0480*/  LDG.E R25, desc[UR12][R4.64+0x1c] ;  /* 0x00001c0c04197981 */ /* 0x000f68000c1e1900 */
[----:B------:R0:W5:Y:S01]  /*0490*/  LDG.E R26, desc[UR12][R2.64+0x1c] ;  /* 0x00001c0c021a7981 */ /* 0x000162000c1e1900 */
[----:B------:R-:W-:Y:S01]  /*04a0*/  FFMA R13, R14, R13, R27 ;  /* 0x0000000d0e0d7223 */ /* 0x000fe2000000001b */
[----:B------:R-:W-:-:S04]  /*04b0*/  UIADD3 UR11, UPT, UPT, UR11, 0x10, URZ ;  /* 0x000000100b0b7890 */ /* 0x000fc8000fffe0ff */
[----:B------:R-:W-:Y:S01]  /*04c0*/  UISETP.NE.AND UP1, UPT, UR11, URZ, UPT ;  /* 0x000000ff0b00728c */ /* 0x000fe2000bf25270 */
[----:B0-----:R-:W-:Y:S01]  /*04d0*/  IADD3 R2, P0, PT, R2, 0x40, RZ ;  /* 0x0000004002027810 */ /* 0x001fe20007f1e0ff */
[----:B------:R-:W-:-:S03]  /*04e0*/  VIADD R0, R0, 0x10 ;  /* 0x0000001000007836 */ /* 0x000fc60000000000 */
[----:B------:R-:W-:Y:S01]  /*04f0*/  IADD3.X R3, PT, PT, RZ, R3, RZ, P0, !PT ;  /* 0x00000003ff037210 */ /* 0x000fe200007fe4ff */
[----:B--2---:R-:W-:-:S04]  /*0500*/  FFMA R13, R16, R15, R13 ;  /* 0x0000000f100d7223 */ /* 0x004fc8000000000d */
[----:B---3--:R-:W-:-:S04]  /*0510*/  FFMA R18, R18, R17, R13 ;  /* 0x0000001112127223 */ /* 0x008fc8000000000d */
[----:B----4-:R-:W-:-:S04]  /*0520*/  FFMA R18, R19, R20, R18 ;  /* 0x0000001413127223 */ /* 0x010fc80000000012 */
[----:B-----5:R-:W-:-:S04]  /*0530*/  FFMA R18, R21, R22, R18 ;  /* 0x0000001615127223 */ /* 0x020fc80000000012 */
[----:B------:R-:W-:-:S04]  /*0540*/  FFMA R18, R23, R24, R18 ;  /* 0x0000001817127223 */ /* 0x000fc80000000012 */
[----:B------:R-:W-:-:S04]  /*0550*/  FFMA R9, R9, R10, R18 ;  /* 0x0000000a09097223 */ /* 0x000fc80000000012 */
[----:B------:R-:W-:-:S04]  /*0560*/  FFMA R12, R12, R11, R9 ;  /* 0x0000000b0c0c7223 */ /* 0x000fc80000000009 */
[----:B------:R-:W-:Y:S01]  /*0570*/  FFMA R15, R25, R26, R12 ;  /* 0x0000001a190f7223 */ /* 0x000fe2000000000c */
[----:B------:R-:W-:Y:S06]  /*0580*/  BRA.U UP1, `(.L_x_10) ;  /* 0xfffffffd011c7547 */ /* 0x000fec000b83ffff */
.L_x_9:
[----:B------:R-:W-:Y:S05]  /*0590*/  BRA.U !UP0, `(.L_x_8) ;  /* 0x00000005082c7547 */ /* 0x000fea000b800000 */
[----:B------:R-:W-:Y:S02]  /*05a0*/  UISETP.GE.U32.AND UP0, UPT, UR9, 0x8, UPT ;  /* 0x000000080900788c */ /* 0x000fe4000bf06070 */
[----:B------:R-:W-:-:S04]  /*05b0*/  ULOP3.LUT UR5, UR8, 0x7, URZ, 0xc0, !UPT ;  /* 0x0000000708057892 */ /* 0x000fc8000f8ec0ff */
[----:B------:R-:W-:-:S03]  /*05c0*/  UISETP.NE.AND UP1, UPT, UR5, URZ, UPT ;  /* 0x000000ff0500728c */ /* 0x000fc6000bf25270 */
[----:B------:R-:W-:Y:S08]  /*05d0*/  BRA.U !UP0, `(.L_x_11) ;  /* 0x0000000108787547 */ /* 0x000ff0000b800000 */
[----:B------:R-:W0:Y:S01]  /*05e0*/  LDC.64 R2, c[0x0][0x388] ;  /* 0x0000e200ff027b82 */ /* 0x000e220000000a00 */
[----:B------:R-:W-:-:S07]  /*05f0*/  IADD3 R9, PT, PT, R7, R8, RZ ;  /* 0x0000000807097210 */ /* 0x000fce0007ffe0ff */
[----:B------:R-:W1:Y:S01]  /*0600*/  LDC.64 R4, c[0x0][0x380] ;  /* 0x0000e000ff047b82 */ /* 0x000e620000000a00 */
[----:B0-----:R-:W-:-:S05]  /*0610*/  IMAD.WIDE R2, R9, 0x4, R2 ;  /* 0x0000000409027825 */ /* 0x001fca00078e0202 */
[----:B------:R-:W2:Y:S01]  /*0620*/  LDG.E R10, desc[UR12][R2.64] ;  /* 0x0000000c020a7981 */ /* 0x000ea2000c1e1900 */
[----:B-1----:R-:W-:-:S03]  /*0630*/  IMAD.WIDE.U32 R4, R8, 0x4, R4 ;  /* 0x0000000408047825 */ /* 0x002fc600078e0004 */
[----:B------:R-:W3:Y:S04]  /*0640*/  LDG.E R13, desc[UR12][R2.64+0x4] ;  /* 0x0000040c020d7981 */ /* 0x000ee8000c1e1900 */
[----:B------:R-:W2:Y:S04]  /*0650*/  LDG.E R11, desc[UR12][R4.64] ;  /* 0x0000000c040b7981 */ /* 0x000ea8000c1e1900 */
[----:B------:R-:W3:Y:S04]  /*0660*/  LDG.E R12, desc[UR12][R4.64+0x4] ;  /* 0x0000040c040c7981 */ /* 0x000ee8000c1e1900 */
[----:B------:R-:W4:Y:S04]  /*0670*/  LDG.E R17, desc[UR12][R2.64+0x8] ;  /* 0x0000080c02117981 */ /* 0x000f28000c1e1900 */
        /* <DEDUP_REMOVED lines=11> */
[----:B------:R-:W-:Y:S01]  /*0730*/  IADD3 R8, PT, PT, R8, 0x8, RZ ;  /* 0x0000000808087810 */ /* 0x000fe20007ffe0ff */
[----:B--2---:R-:W-:-:S04]  /*0740*/  FFMA R10, R10, R11, R15 ;  /* 0x0000000b0a0a7223 */ /* 0x004fc8000000000f */
[----:B---3--:R-:W-:-:S04]  /*0750*/  FFMA R10, R13, R12, R10 ;  /* 0x0000000c0d0a7223 */ /* 0x008fc8000000000a */
[----:B----4-:R-:W-:-:S04]  /*0760*/  FFMA R10, R17, R14, R10 ;  /* 0x0000000e110a7223 */ /* 0x010fc8000000000a */
[----:B-----5:R-:W-:-:S04]  /*0770*/  FFMA R10, R19, R16, R10 ;  /* 0x00000010130a7223 */ /* 0x020fc8000000000a */
[----:B------:R-:W-:-:S04]  /*0780*/  FFMA R10, R21, R18, R10 ;  /* 0x00000012150a7223 */ /* 0x000fc8000000000a */
[----:B------:R-:W-:-:S04]  /*0790*/  FFMA R23, R23, R20, R10 ;  /* 0x0000001417177223 */ /* 0x000fc8000000000a */
[----:B------:R-:W-:-:S04]  /*07a0*/  FFMA R0, R0, R9, R23 ;  /* 0x0000000900007223 */ /* 0x000fc80000000017 */
[----:B------:R-:W-:-:S07]  /*07b0*/  FFMA R15, R25, R22, R0 ;  /* 0x00000016190f7223 */ /* 0x000fce0000000000 */
.L_x_11:
        /* <DEDUP_REMOVED lines=17> */
[----:B------:R-:W5:Y:S01]  /*08d0*/  LDG.E R14, desc[UR12][R4.64+0xc] ;  /* 0x00000c0c040e7981 */ /* 0x000f62000c1e1900 */
[----:B------:R-:W-:Y:S01]  /*08e0*/  IADD3 R8, PT, PT, R8, 0x4, RZ ;  /* 0x0000000408087810 */ /* 0x000fe20007ffe0ff */
[----:B--2---:R-:W-:-:S04]  /*08f0*/  FFMA R0, R0, R9, R15 ;  /* 0x0000000900007223 */ /* 0x004fc8000000000f */
[----:B---3--:R-:W-:-:S04]  /*0900*/  FFMA R0, R11, R10, R0 ;  /* 0x0000000a0b007223 */ /* 0x008fc80000000000 */
[----:B----4-:R-:W-:-:S04]  /*0910*/  FFMA R0, R13, R12, R0 ;  /* 0x0000000c0d007223 */ /* 0x010fc80000000000 */
[----:B-----5:R-:W-:-:S07]  /*0920*/  FFMA R15, R17, R14, R0 ;  /* 0x0000000e110f7223 */ /* 0x020fce0000000000 */
.L_x_12:
[----:B------:R-:W-:Y:S05]  /*0930*/  BRA.U !UP1, `(.L_x_8) ;  /* 0x0000000109447547 */ /* 0x000fea000b800000 */
[----:B------:R-:W0:Y:S01]  /*0940*/  LDC.64 R2, c[0x0][0x380] ;  /* 0x0000e000ff027b82 */ /* 0x000e220000000a00 */
[----:B------:R-:W-:Y:S01]  /*0950*/  IADD3 R7, PT, PT, R7, R8, RZ ;  /* 0x0000000807077210 */ /* 0x000fe20007ffe0ff */
[----:B------:R-:W-:-:S06]  /*0960*/  UIADD3 UR4, UPT, UPT, -UR4, URZ, URZ ;  /* 0x000000ff04047290 */ /* 0x000fcc000fffe1ff */
[----:B------:R-:W1:Y:S01]  /*0970*/  LDC.64 R10, c[0x0][0x388] ;  /* 0x0000e200ff0a7b82 */ /* 0x000e620000000a00 */
[----:B0-----:R-:W-:-:S03]  /*0980*/  IMAD.WIDE.U32 R2, R8, 0x4, R2 ;  /* 0x0000000408027825 */ /* 0x001fc600078e0002 */
[----:B------:R-:W-:Y:S02]  /*0990*/  MOV R4, R2 ;  /* 0x0000000200047202 */ /* 0x000fe40000000f00 */
[----:B------:R-:W-:-:S07]  /*09a0*/  MOV R5, R3 ;  /* 0x0000000300057202 */ /* 0x000fce0000000f00 */
.L_x_13:
[----:B-1----:R-:W-:Y:S01]  /*09b0*/  IMAD.WIDE R2, R7, 0x4, R10 ;  /* 0x0000000407027825 */ /* 0x002fe200078e020a */
[----:B------:R0:W2:Y:S05]  /*09c0*/  LDG.E R0, desc[UR12][R4.64] ;  /* 0x0000000c04007981 */ /* 0x0000aa000c1e1900 */
[----:B------:R-:W2:Y:S01]  /*09d0*/  LDG.E R2, desc[UR12][R2.64] ;  /* 0x0000000c02027981 */ /* 0x000ea2000c1e1900 */
[----:B------:R-:W-:-:S04]  /*09e0*/  UIADD3 UR4, UPT, UPT, UR4, 0x1, URZ ;  /* 0x0000000104047890 */ /* 0x000fc8000fffe0ff */
[----:B------:R-:W-:Y:S01]  /*09f0*/  UISETP.NE.AND UP0, UPT, UR4, URZ, UPT ;  /* 0x000000ff0400728c */ /* 0x000fe2000bf05270 */
[----:B0-----:R-:W-:Y:S01]  /*0a00*/  IADD3 R4, P0, PT, R4, 0x4, RZ ;  /* 0x0000000404047810 */ /* 0x001fe20007f1e0ff */
[----:B------:R-:W-:-:S03]  /*0a10*/  VIADD R7, R7, 0x1 ;  /* 0x0000000107077836 */ /* 0x000fc60000000000 */
[----:B------:R-:W-:Y:S01]  /*0a20*/  IADD3.X R5, PT, PT, RZ, R5, RZ, P0, !PT ;  /* 0x00000005ff057210 */ /* 0x000fe200007fe4ff */
[----:B--2---:R-:W-:-:S03]  /*0a30*/  FFMA R15, R2, R0, R15 ;  /* 0x00000000020f7223 */ /* 0x004fc6000000000f */
[----:B------:R-:W-:Y:S05]  /*0a40*/  BRA.U UP0, `(.L_x_13) ;  /* 0xfffffffd00d87547 */ /* 0x000fea000b83ffff */
.L_x_8:
[----:B------:R-:W0:Y:S02]  /*0a50*/  LDC.64 R2, c[0x0][0x390] ;  /* 0x0000e400ff027b82 */ /* 0x000e240000000a00 */
[----:B0-----:R-:W-:-:S06]  /*0a60*/  IMAD.WIDE R2, R6, 0x4, R2 ;  /* 0x0000000406027825 */ /* 0x001fcc00078e0202 */
[----:B------:R-:W2:Y:S01]  /*0a70*/  LDG.E R2, desc[UR12][R2.64] ;  /* 0x0000000c02027981 */ /* 0x000ea2000c1e1900 */
[----:B------:R-:W-:Y:S01]  /*0a80*/  MOV R0, 0x3bbb989d ;  /* 0x3bbb989d00007802 */ /* 0x000fe20000000f00 */
[----:B------:R-:W-:Y:S01]  /*0a90*/  BSSY.RECONVERGENT B0, `(.L_x_14) ;  /* 0x0000017000007945 */ /* 0x000fe20003800200 */
[----:B------:R-:W-:Y:S01]  /*0aa0*/  MOV R5, 0x437c0000 ;  /* 0x437c000000057802 */ /* 0x000fe20000000f00 */
[----:B--2---:R-:W-:-:S04]  /*0ab0*/  FADD R15, R2, R15 ;  /* 0x0000000f020f7221 */ /* 0x004fc80000000000 */
[----:B------:R-:W-:-:S04]  /*0ac0*/  FFMA.SAT R0, R15, -R0, 0.5 ;  /* 0x3f0000000f007423 */ /* 0x000fc80000002800 */
[----:B------:R-:W-:-:S04]  /*0ad0*/  FFMA.RM R0, R0, R5, 12582913 ;  /* 0x4b40000100007423 */ /* 0x000fc80000004005 */
[C---:B------:R-:W-:Y:S01]  /*0ae0*/  FADD R4, R0.reuse, -12583039 ;  /* 0xcb40007f00047421 */ /* 0x040fe20000000000 */
[----:B------:R-:W-:-:S03]  /*0af0*/  SHF.L.U32 R0, R0, 0x17, RZ ;  /* 0x0000001700007819 */ /* 0x000fc600000006ff */
[----:B------:R-:W-:-:S04]  /*0b00*/  FFMA R4, R15, -1.4426950216293334961, -R4 ;  /* 0xbfb8aa3b0f047823 */ /* 0x000fc80000000804 */
[----:B------:R-:W-:-:S04]  /*0b10*/  FFMA R4, R15, -1.925963033500011079e-08, R4 ;  /* 0xb2a570600f047823 */ /* 0x000fc80000000004 */
[----:B------:R-:W0:Y:S02]  /*0b20*/  MUFU.EX2 R5, R4 ;  /* 0x0000000400057308 */ /* 0x000e240000000800 */
[----:B0-----:R-:W-:-:S05]  /*0b30*/  FFMA R2, R0, R5, 1 ;  /* 0x3f80000000027423 */ /* 0x001fca0000000005 */
[----:B------:R-:W-:-:S04]  /*0b40*/  IADD3 R0, PT, PT, R2, 0x1800000, RZ ;  /* 0x0180000002007810 */ /* 0x000fc80007ffe0ff */
[----:B------:R-:W-:-:S04]  /*0b50*/  LOP3.LUT R0, R0, 0x7f800000, RZ, 0xc0, !PT ;  /* 0x7f80000000007812 */ /* 0x000fc800078ec0ff */
[----:B------:R-:W-:-:S13]  /*0b60*/  ISETP.GT.U32.AND P0, PT, R0, 0x1ffffff, PT ;  /* 0x01ffffff0000780c */ /* 0x000fda0003f04070 */
[----:B------:R-:W-:Y:S05]  /*0b70*/  @P0 BRA `(.L_x_15) ;  /* 0x0000000000100947 */ /* 0x000fea0003800000 */
[----:B------:R-:W-:-:S07]  /*0b80*/  MOV R4, 0xba0 ;  /* 0x00000ba000047802 */ /* 0x000fce0000000f00 */
[----:B------:R-:W-:Y:S05]  /*0b90*/  CALL.REL.NOINC `($__internal_0_$__cuda_sm20_rcp_rn_f32_slowpath) ;  /* 0x00000000002c7944 */ /* 0x000fea0003c00000 */
[----:B------:R-:W-:Y:S01]  /*0ba0*/  MOV R5, R3 ;  /* 0x0000000300057202 */ /* 0x000fe20000000f00 */
[----:B------:R-:W-:Y:S06]  /*0bb0*/  BRA `(.L_x_16) ;  /* 0x0000000000107947 */ /* 0x000fec0003800000 */
.L_x_15:
[----:B------:R-:W0:Y:S02]  /*0bc0*/  MUFU.RCP R5, R2 ;  /* 0x0000000200057308 */ /* 0x000e240000001000 */
[----:B0-----:R-:W-:-:S04]  /*0bd0*/  FFMA R0, R2, R5, -1 ;  /* 0xbf80000002007423 */ /* 0x001fc80000000005 */
[----:B------:R-:W-:-:S04]  /*0be0*/  FADD.FTZ R0, -R0, -RZ ;  /* 0x800000ff00007221 */ /* 0x000fc80000010100 */
[----:B------:R-:W-:-:S07]  /*0bf0*/  FFMA R5, R5, R0, R5 ;  /* 0x0000000005057223 */ /* 0x000fce0000000005 */
.L_x_16:
[----:B------:R-:W-:Y:S05]  /*0c00*/  BSYNC.RECONVERGENT B0 ;  /* 0x0000000000007941 */ /* 0x000fea0003800200 */
.L_x_14:
[----:B------:R-:W0:Y:S02]  /*0c10*/  LDC.64 R2, c[0x0][0x398] ;  /* 0x0000e600ff027b82 */ /* 0x000e240000000a00 */
[----:B0-----:R-:W-:-:S05]  /*0c20*/  IMAD.WIDE R6, R6, 0x4, R2 ;  /* 0x0000000406067825 */ /* 0x001fca00078e0202 */
[----:B------:R-:W-:Y:S01]  /*0c30*/  STG.E desc[UR12][R6.64], R5 ;  /* 0x0000000506007986 */ /* 0x000fe2000c10190c */
[----:B------:R-:W-:Y:S05]  /*0c40*/  EXIT ;  /* 0x000000000000794d */ /* 0x000fea0003800000 */
        .weak           $__internal_0_$__cuda_sm20_rcp_rn_f32_slowpath
        .type           $__internal_0_$__cuda_sm20_rcp_rn_f32_slowpath,@function
        .size           $__internal_0_$__cuda_sm20_rcp_rn_f32_slowpath,(.L_x_22 - $__internal_0_$__cuda_sm20_rcp_rn_f32_slowpath)
$__internal_0_$__cuda_sm20_rcp_rn_f32_slowpath:
[----:B------:R-:W-:Y:S01]  /*0c50*/  SHF.L.U32 R0, R2, 0x1, RZ ;  /* 0x0000000102007819 */ /* 0x000fe200000006ff */
[----:B------:R-:W-:Y:S03]  /*0c60*/  BSSY.RECONVERGENT B1, `(.L_x_17) ;  /* 0x0000031000017945 */ /* 0x000fe60003800200 */
[----:B------:R-:W-:Y:S02]  /*0c70*/  SHF.R.U32.HI R7, RZ, 0x18, R0 ;  /* 0x00000018ff077819 */ /* 0x000fe40000011600 */
[----:B------:R-:W-:Y:S02]  /*0c80*/  MOV R0, R2 ;  /* 0x0000000200007202 */ /* 0x000fe40000000f00 */
[----:B------:R-:W-:-:S13]  /*0c90*/  ISETP.NE.U32.AND P0, PT, R7, RZ, PT ;  /* 0x000000ff0700720c */ /* 0x000fda0003f05070 */
[----:B------:R-:W-:Y:S05]  /*0ca0*/  @P0 BRA `(.L_x_18) ;  /* 0x0000000000280947 */ /* 0x000fea0003800000 */
[----:B------:R-:W-:-:S05]  /*0cb0*/  IMAD.SHL.U32 R2, R0, 0x2, RZ ;  /* 0x0000000200027824 */ /* 0x000fca00078e00ff */
[----:B------:R-:W-:-:S13]  /*0cc0*/  ISETP.NE.AND P0, PT, R2, RZ, PT ;  /* 0x000000ff0200720c */ /* 0x000fda0003f05270 */
[----:B------:R-:W-:Y:S01]  /*0cd0*/  @P0 FFMA R5, R0, 1.84467440737095516160e+19, RZ ;  /* 0x5f80000000050823 */ /* 0x000fe200000000ff */
[----:B------:R-:W-:Y:S08]  /*0ce0*/  @!P0 MUFU.RCP R3, R0 ;  /* 0x0000000000038308 */ /* 0x000ff00000001000 */
[----:B------:R-:W0:Y:S02]  /*0cf0*/  @P0 MUFU.RCP R2, R5 ;  /* 0x0000000500020308 */ /* 0x000e240000001000 */
[----:B0-----:R-:W-:-:S04]  /*0d00*/  @P0 FFMA R7, R5, R2, -1 ;  /* 0xbf80000005070423 */ /* 0x001fc80000000002 */
[----:B------:R-:W-:-:S04]  /*0d10*/  @P0 FADD.FTZ R7, -R7, -RZ ;  /* 0x800000ff07070221 */ /* 0x000fc80000010100 */
[----:B------:R-:W-:-:S04]  /*0d20*/  @P0 FFMA R2, R2, R7, R2 ;  /* 0x0000000702020223 */ /* 0x000fc80000000002 */
[----:B------:R-:W-:Y:S01]  /*0d30*/  @P0 FFMA R3, R2, 1.84467440737095516160e+19, RZ ;  /* 0x5f80000002030823 */ /* 0x000fe200000000ff */
[----:B------:R-:W-:Y:S06]  /*0d40*/  BRA `(.L_x_19) ;  /* 0x0000000000887947 */ /* 0x000fec0003800000 */
.L_x_18:
[----:B------:R-:W-:-:S04]  /*0d50*/  IADD3 R9, PT, PT, R7, -0xfd, RZ ;  /* 0xffffff0307097810 */ /* 0x000fc80007ffe0ff */
[----:B------:R-:W-:-:S13]  /*0d60*/  ISETP.GT.U32.AND P0, PT, R9, 0x1, PT ;  /* 0x000000010900780c */ /* 0x000fda0003f04070 */
[----:B------:R-:W-:Y:S05]  /*0d70*/  @P0 BRA `(.L_x_20) ;  /* 0x0000000000780947 */ /* 0x000fea0003800000 */
[----:B------:R-:W-:Y:S01]  /*0d80*/  LOP3.LUT R2, R0, 0x7fffff, RZ, 0xc0, !PT ;  /* 0x007fffff00027812 */ /* 0x000fe200078ec0ff */
[----:B------:R-:W-:-:S03]  /*0d90*/  HFMA2 R10, -RZ, RZ, 0, 1.78813934326171875e-07 ;  /* 0x00000003ff0a7431 */ /* 0x000fc600000001ff */
[----:B------:R-:W-:-:S04]  /*0da0*/  LOP3.LUT R2, R2, 0x3f800000, RZ, 0xfc, !PT ;  /* 0x3f80000002027812 */ /* 0x000fc800078efcff */
[----:B------:R-:W0:Y:S01]  /*0db0*/  MUFU.RCP R3, R2 ;  /* 0x0000000200037308 */ /* 0x000e220000001000 */
[----:B------:R-:W-:Y:S01]  /*0dc0*/  SHF.L.U32 R10, R10, R9, RZ ;  /* 0x000000090a0a7219 */ /* 0x000fe200000006ff */
[----:B0-----:R-:W-:-:S04]  /*0dd0*/  FFMA R5, R2, R3, -1 ;  /* 0xbf80000002057423 */ /* 0x001fc80000000003 */
[----:B------:R-:W-:-:S04]  /*0de0*/  FADD.FTZ R8, -R5, -RZ ;  /* 0x800000ff05087221 */ /* 0x000fc80000010100 */
[CCC-:B------:R-:W-:Y:S01]  /*0df0*/  FFMA.RM R5, R3.reuse, R8.reuse, R3.reuse ;  /* 0x0000000803057223 */ /* 0x1c0fe20000004003 */
[----:B------:R-:W-:-:S04]  /*0e00*/  FFMA.RP R8, R3, R8, R3 ;  /* 0x0000000803087223 */ /* 0x000fc80000008003 */
[C---:B------:R-:W-:Y:S02]  /*0e10*/  LOP3.LUT R3, R5.reuse, 0x7fffff, RZ, 0xc0, !PT ;  /* 0x007fffff05037812 */ /* 0x040fe400078ec0ff */
[----:B------:R-:W-:Y:S02]  /*0e20*/  FSETP.NEU.FTZ.AND P0, PT, R5, R8, PT ;  /* 0x000000080500720b */ /* 0x000fe40003f1d000 */
[----:B------:R-:W-:Y:S02]  /*0e30*/  LOP3.LUT R3, R3, 0x800000, RZ, 0xfc, !PT ;  /* 0x0080000003037812 */ /* 0x000fe400078efcff */
[----:B------:R-:W-:Y:S02]  /*0e40*/  SEL R5, RZ, 0xffffffff, !P0 ;  /* 0xffffffffff057807 */ /* 0x000fe40004000000 */
[----:B------:R-:W-:Y:S02]  /*0e50*/  LOP3.LUT R10, R10, R3, RZ, 0xc0, !PT ;  /* 0x000000030a0a7212 */ /* 0x000fe400078ec0ff */
[----:B------:R-:W-:-:S02]  /*0e60*/  IADD3 R2, PT, PT, -R5, RZ, RZ ;  /* 0x000000ff05027210 */ /* 0x000fc40007ffe1ff */
[-C--:B------:R-:W-:Y:S02]  /*0e70*/  SHF.R.U32.HI R10, RZ, R9.reuse, R10 ;  /* 0x00000009ff0a7219 */ /* 0x080fe4000001160a */
[----:B------:R-:W-:Y:S02]  /*0e80*/  LOP3.LUT P1, RZ, R2, R9, R3, 0xf8, !PT ;  /* 0x0000000902ff7212 */ /* 0x000fe4000782f803 */
[C---:B------:R-:W-:Y:S02]  /*0e90*/  LOP3.LUT P0, RZ, R10.reuse, 0x1, RZ, 0xc0, !PT ;  /* 0x000000010aff7812 */ /* 0x040fe4000780c0ff */
[----:B------:R-:W-:-:S04]  /*0ea0*/  LOP3.LUT P2, RZ, R10, 0x2, RZ, 0xc0, !PT ;  /* 0x000000020aff7812 */ /* 0x000fc8000784c0ff */
[----:B------:R-:W-:Y:S02]  /*0eb0*/  PLOP3.LUT P0, PT, P0, P1, P2, 0xe0, 0x0 ;  /* 0x000000000000781c */ /* 0x000fe40000703c20 */
[----:B------:R-:W-:Y:S02]  /*0ec0*/  LOP3.LUT P1, RZ, R0, 0x7fffff, RZ, 0xc0, !PT ;  /* 0x007fffff00ff7812 */ /* 0x000fe4000782c0ff */
[----:B------:R-:W-:-:S04]  /*0ed0*/  SEL R2, RZ, 0x1, !P0 ;  /* 0x00000001ff027807 */ /* 0x000fc80004000000 */
[----:B------:R-:W-:-:S04]  /*0ee0*/  IADD3 R2, PT, PT, -R2, RZ, RZ ;  /* 0x000000ff02027210 */ /* 0x000fc80007ffe1ff */
[----:B------:R-:W-:Y:S02]  /*0ef0*/  ISETP.GE.AND P0, PT, R2, RZ, PT ;  /* 0x000000ff0200720c */ /* 0x000fe40003f06270 */
[----:B------:R-:W-:-:S04]  /*0f00*/  IADD3 R2, PT, PT, R7, -0xfc, RZ ;  /* 0xffffff0407027810 */ /* 0x000fc80007ffe0ff */
[----:B------:R-:W-:-:S07]  /*0f10*/  SHF.R.U32.HI R3, RZ, R2, R3 ;  /* 0x00000002ff037219 */ /* 0x000fce0000011603 */
[----:B------:R-:W-:-:S04]  /*0f20*/  @!P0 IADD3 R3, PT, PT, R3, 0x1, RZ ;  /* 0x0000000103038810 */ /* 0x000fc80007ffe0ff */
[----:B------:R-:W-:-:S04]  /*0f30*/  @!P1 SHF.L.U32 R3, R3, 0x1, RZ ;  /* 0x0000000103039819 */ /* 0x000fc800000006ff */
[----:B------:R-:W-:Y:S01]  /*0f40*/  LOP3.LUT R3, R3, 0x80000000, R0, 0xf8, !PT ;  /* 0x8000000003037812 */ /* 0x000fe200078ef800 */
[----:B------:R-:W-:Y:S06]  /*0f50*/  BRA `(.L_x_19) ;  /* 0x0000000000047947 */ /* 0x000fec0003800000 */
.L_x_20:
[----:B------:R0:W1:Y:S02]  /*0f60*/  MUFU.RCP R3, R0 ;  /* 0x0000000000037308 */ /* 0x0000640000001000 */
.L_x_19:
[----:B------:R-:W-:Y:S05]  /*0f70*/  BSYNC.RECONVERGENT B1 ;  /* 0x0000000000017941 */ /* 0x000fea0003800200 */
.L_x_17:
[----:B------:R-:W-:-:S04]  /*0f80*/  MOV R5, 0x0 ;  /* 0x0000000000057802 */ /* 0x000fc80000000f00 */
[----:B01----:R-:W-:Y:S05]  /*0f90*/  RET.REL.NODEC R4 `(_Z13forward_layerPKfS0_S0_Pfii) ;  /* 0xfffffff004187950 */ /* 0x003fea0003c3ffff */
.L_x_21:
        /* <DEDUP_REMOVED lines=14> */
.L_x_22:


//--------------------- .nv.shared.reserved.0     --------------------------
	.section	.nv.shared.reserved.0,"aw",@nobits
	.weak		__nv_reservedSMEM_offset_0_alias
	.size		__nv_reservedSMEM_offset_0_alias, 0, 64
	.other		__nv_reservedSMEM_offset_0_alias,@"STO_CUDA_RESERVED_SHARED STV_DEFAULT"
__nv_reservedSMEM_offset_0_alias:
	.zero		0
	.zero		64


//--------------------- .nv.constant0._Z13update_paramsPfS_PKfS1_fii --------------------------
	.section	.nv.constant0._Z13update_paramsPfS_PKfS1_fii,"a",@progbits
	.sectionflags	@""
	.align	4
.nv.constant0._Z13update_paramsPfS_PKfS1_fii:
	.zero		940


//--------------------- .nv.constant0._Z14backward_layerPKfS0_S0_S0_PfS1_S1_ii --------------------------
	.section	.nv.constant0._Z14backward_layerPKfS0_S0_S0_PfS1_S1_ii,"a",@progbits
	.sectionflags	@""
	.align	4
.nv.constant0._Z14backward_layerPKfS0_S0_S0_PfS1_S1_ii:
	.zero		960


//--------------------- .nv.constant0._Z13forward_layerPKfS0_S0_Pfii --------------------------
	.section	.nv.constant0._Z13forward_layerPKfS0_S0_Pfii,"a",@progbits
	.sectionflags	@""
	.align	4
.nv.constant0._Z13forward_layerPKfS0_S0_Pfii:
	.zero		936


//--------------------- SYMBOLS --------------------------

	.type		.nv.reservedSmem.offset0,@object
	.size		.nv.reservedSmem.offset0,0x4
